//
// Generated by NVIDIA NVVM Compiler
//
// Compiler Build ID: CL-36424714
// Cuda compilation tools, release 13.0, V13.0.88
// Based on NVVM 20.0.0
//

.version 9.0
.target sm_100
.address_size 64

	// .globl	_Z10dft_kernelP6MatrixP10FreqMatrix
.func  (.param .align 16 .b8 func_retval0[16]) __internal_trig_reduction_slowpathd
(
	.param .b64 __internal_trig_reduction_slowpathd_param_0
)
;
// _ZZ10dft_kernelP6MatrixP10FreqMatrixE10shared_mat has been demoted
.global .align 8 .b8 __cudart_i2opi_d[144] = {8, 93, 141, 31, 177, 95, 251, 107, 234, 146, 82, 138, 247, 57, 7, 61, 123, 241, 229, 235, 199, 186, 39, 117, 45, 234, 95, 158, 102, 63, 70, 79, 183, 9, 203, 39, 207, 126, 54, 109, 31, 109, 10, 90, 139, 17, 47, 239, 15, 152, 5, 222, 255, 151, 248, 31, 59, 40, 249, 189, 139, 95, 132, 156, 244, 57, 83, 131, 57, 214, 145, 57, 65, 126, 95, 180, 38, 112, 156, 233, 132, 68, 187, 46, 245, 53, 130, 232, 62, 167, 41, 177, 28, 235, 29, 254, 28, 146, 209, 9, 234, 46, 73, 6, 224, 210, 77, 66, 58, 110, 36, 183, 97, 197, 187, 222, 171, 99, 81, 254, 65, 144, 67, 60, 153, 149, 98, 219, 192, 221, 52, 245, 209, 87, 39, 252, 41, 21, 68, 78, 110, 131, 249, 162};
.global .align 16 .b8 __cudart_sin_cos_coeffs[128] = {70, 210, 176, 44, 241, 229, 90, 190, 146, 227, 172, 105, 227, 29, 199, 62, 161, 98, 219, 25, 160, 1, 42, 191, 24, 8, 17, 17, 17, 17, 129, 63, 84, 85, 85, 85, 85, 85, 197, 191, 0, 0, 0, 0, 0, 0, 0, 0, 0, 0, 0, 0, 0, 0, 0, 0, 100, 129, 253, 32, 131, 255, 168, 189, 40, 133, 239, 193, 167, 238, 33, 62, 217, 230, 6, 142, 79, 126, 146, 190, 233, 188, 221, 25, 160, 1, 250, 62, 71, 93, 193, 22, 108, 193, 86, 191, 81, 85, 85, 85, 85, 85, 165, 63, 0, 0, 0, 0, 0, 0, 224, 191, 0, 0, 0, 0, 0, 0, 240, 63};

.visible .entry _Z10dft_kernelP6MatrixP10FreqMatrix(
	.param .u64 .ptr .align 1 _Z10dft_kernelP6MatrixP10FreqMatrix_param_0,
	.param .u64 .ptr .align 1 _Z10dft_kernelP6MatrixP10FreqMatrix_param_1
)
{
	.reg .pred 	%p<17>;
	.reg .b32 	%r<82>;
	.reg .b32 	%f<3>;
	.reg .b64 	%rd<22>;
	.reg .b64 	%fd<148>;
	// demoted variable
	.shared .align 8 .b8 _ZZ10dft_kernelP6MatrixP10FreqMatrixE10shared_mat[2048];
	ld.param.u64 	%rd3, [_Z10dft_kernelP6MatrixP10FreqMatrix_param_0];
	cvta.to.global.u64 	%rd1, %rd3;
	mov.u32 	%r1, %ctaid.x;
	mov.u32 	%r2, %tid.x;
	ld.global.u32 	%r80, [%rd1];
	setp.lt.s32 	%p1, %r80, 1;
	mov.f64 	%fd140, 0d0000000000000000;
	mov.f64 	%fd139, %fd140;
	@%p1 bra 	$L__BB0_19;
	mov.f64 	%fd32, 0d4338000000000000;
	{
	.reg .b32 %temp; 
	mov.b64 	{%r30, %temp}, %fd32;
	}
	mov.f64 	%fd33, 0dC338000000000000;
	add.rn.f64 	%fd34, %fd32, %fd33;
	fma.rn.f64 	%fd35, %fd34, 0dBFE62E42FEFA39EF, 0d0000000000000000;
	fma.rn.f64 	%fd36, %fd34, 0dBC7ABC9E3B39803F, %fd35;
	fma.rn.f64 	%fd37, %fd36, 0d3E5ADE1569CE2BDF, 0d3E928AF3FCA213EA;
	fma.rn.f64 	%fd38, %fd37, %fd36, 0d3EC71DEE62401315;
	fma.rn.f64 	%fd39, %fd38, %fd36, 0d3EFA01997C89EB71;
	fma.rn.f64 	%fd40, %fd39, %fd36, 0d3F2A01A014761F65;
	fma.rn.f64 	%fd41, %fd40, %fd36, 0d3F56C16C1852B7AF;
	fma.rn.f64 	%fd42, %fd41, %fd36, 0d3F81111111122322;
	fma.rn.f64 	%fd43, %fd42, %fd36, 0d3FA55555555502A1;
	fma.rn.f64 	%fd44, %fd43, %fd36, 0d3FC5555555555511;
	fma.rn.f64 	%fd45, %fd44, %fd36, 0d3FE000000000000B;
	fma.rn.f64 	%fd46, %fd45, %fd36, 0d3FF0000000000000;
	fma.rn.f64 	%fd47, %fd46, %fd36, 0d3FF0000000000000;
	{
	.reg .b32 %temp; 
	mov.b64 	{%r31, %temp}, %fd47;
	}
	{
	.reg .b32 %temp; 
	mov.b64 	{%temp, %r32}, %fd47;
	}
	shl.b32 	%r33, %r30, 20;
	add.s32 	%r34, %r33, %r32;
	mov.b64 	%fd48, {%r31, %r34};
	mov.f64 	%fd139, 0d0000000000000000;
	{
	.reg .b32 %temp; 
	mov.b64 	{%temp, %r35}, %fd139;
	}
	mov.b32 	%f1, %r35;
	abs.f32 	%f2, %f1;
	setp.lt.f32 	%p2, %f2, 0f4086232B;
	setp.geu.f32 	%p3, %f2, 0f40874800;
	shr.u32 	%r36, %r30, 31;
	add.s32 	%r37, %r30, %r36;
	shr.s32 	%r38, %r37, 1;
	shl.b32 	%r39, %r38, 20;
	add.s32 	%r40, %r32, %r39;
	mov.b64 	%fd49, {%r31, %r40};
	sub.s32 	%r41, %r30, %r38;
	shl.b32 	%r42, %r41, 20;
	add.s32 	%r43, %r42, 1072693248;
	mov.b32 	%r72, 0;
	mov.b64 	%fd50, {%r72, %r43};
	mul.f64 	%fd51, %fd50, %fd49;
	shl.b32 	%r44, %r1, 3;
	mov.u32 	%r45, _ZZ10dft_kernelP6MatrixP10FreqMatrixE10shared_mat;
	add.s32 	%r4, %r45, %r44;
	selp.f64 	%fd52, 0d7FF0000000000000, %fd51, %p3;
	selp.f64 	%fd1, %fd48, %fd52, %p2;
	mov.u64 	%rd10, __cudart_sin_cos_coeffs;
	mov.f64 	%fd140, %fd139;
$L__BB0_2:
	setp.lt.s32 	%p4, %r80, 1;
	@%p4 bra 	$L__BB0_18;
	mov.b32 	%r73, 0;
$L__BB0_4:
	add.s32 	%r48, %r73, %r1;
	add.s32 	%r49, %r72, %r2;
	mul.wide.u32 	%rd4, %r49, 4096;
	add.s64 	%rd5, %rd1, %rd4;
	mul.wide.u32 	%rd6, %r48, 8;
	add.s64 	%rd7, %rd5, %rd6;
	ld.global.f64 	%fd53, [%rd7+8];
	shl.b32 	%r50, %r2, 7;
	mov.u32 	%r51, _ZZ10dft_kernelP6MatrixP10FreqMatrixE10shared_mat;
	add.s32 	%r52, %r51, %r50;
	shl.b32 	%r53, %r1, 3;
	add.s32 	%r54, %r52, %r53;
	st.shared.f64 	[%r54], %fd53;
	bar.sync 	0;
	ld.global.u32 	%r55, [%rd1];
	cvt.rn.f64.s32 	%fd6, %r55;
	mov.b32 	%r74, 0;
$L__BB0_5:
	mul.lo.s32 	%r75, %r2, %r73;
	add.s32 	%r57, %r74, %r72;
	mul.lo.s32 	%r58, %r57, %r1;
	cvt.rn.f64.u32 	%fd54, %r58;
	div.rn.f64 	%fd9, %fd54, %fd6;
	shl.b32 	%r59, %r74, 7;
	add.s32 	%r10, %r4, %r59;
	mov.b32 	%r76, 0;
$L__BB0_6:
	cvt.rn.f64.u32 	%fd55, %r75;
	div.rn.f64 	%fd56, %fd55, %fd6;
	add.f64 	%fd57, %fd9, %fd56;
	mul.f64 	%fd12, %fd57, 0dC01921FB54442D18;
	abs.f64 	%fd13, %fd12;
	setp.neu.f64 	%p5, %fd13, 0d7FF0000000000000;
	@%p5 bra 	$L__BB0_8;
	mov.f64 	%fd63, 0d0000000000000000;
	mul.rn.f64 	%fd142, %fd12, %fd63;
	mov.b32 	%r78, 1;
	bra.uni 	$L__BB0_11;
$L__BB0_8:
	mul.f64 	%fd58, %fd12, 0d3FE45F306DC9C883;
	cvt.rni.s32.f64 	%r77, %fd58;
	cvt.rn.f64.s32 	%fd59, %r77;
	fma.rn.f64 	%fd60, %fd59, 0dBFF921FB54442D18, %fd12;
	fma.rn.f64 	%fd61, %fd59, 0dBC91A62633145C00, %fd60;
	fma.rn.f64 	%fd142, %fd59, 0dB97B839A252049C0, %fd61;
	setp.ltu.f64 	%p6, %fd13, 0d41E0000000000000;
	@%p6 bra 	$L__BB0_10;
	{ // callseq 0, 0
	.param .b64 param0;
	st.param.f64 	[param0], %fd12;
	.param .align 16 .b8 retval0[16];
	call.uni (retval0), 
	__internal_trig_reduction_slowpathd, 
	(
	param0
	);
	ld.param.f64 	%fd142, [retval0];
	ld.param.b32 	%r77, [retval0+8];
	} // callseq 0
$L__BB0_10:
	add.s32 	%r78, %r77, 1;
$L__BB0_11:
	setp.neu.f64 	%p7, %fd13, 0d7FF0000000000000;
	shl.b32 	%r62, %r78, 6;
	cvt.u64.u32 	%rd8, %r62;
	and.b64  	%rd9, %rd8, 64;
	add.s64 	%rd11, %rd10, %rd9;
	mul.rn.f64 	%fd64, %fd142, %fd142;
	and.b32  	%r63, %r78, 1;
	setp.eq.b32 	%p8, %r63, 1;
	selp.f64 	%fd65, 0dBDA8FF8320FD8164, 0d3DE5DB65F9785EBA, %p8;
	ld.global.nc.v2.f64 	{%fd66, %fd67}, [%rd11];
	fma.rn.f64 	%fd68, %fd65, %fd64, %fd66;
	fma.rn.f64 	%fd69, %fd68, %fd64, %fd67;
	ld.global.nc.v2.f64 	{%fd70, %fd71}, [%rd11+16];
	fma.rn.f64 	%fd72, %fd69, %fd64, %fd70;
	fma.rn.f64 	%fd73, %fd72, %fd64, %fd71;
	ld.global.nc.v2.f64 	{%fd74, %fd75}, [%rd11+32];
	fma.rn.f64 	%fd76, %fd73, %fd64, %fd74;
	fma.rn.f64 	%fd77, %fd76, %fd64, %fd75;
	fma.rn.f64 	%fd78, %fd77, %fd142, %fd142;
	fma.rn.f64 	%fd79, %fd77, %fd64, 0d3FF0000000000000;
	selp.f64 	%fd80, %fd79, %fd78, %p8;
	and.b32  	%r64, %r78, 2;
	setp.eq.s32 	%p9, %r64, 0;
	mov.f64 	%fd81, 0d0000000000000000;
	sub.f64 	%fd82, %fd81, %fd80;
	selp.f64 	%fd19, %fd80, %fd82, %p9;
	@%p7 bra 	$L__BB0_13;
	mov.f64 	%fd88, 0d0000000000000000;
	mul.rn.f64 	%fd143, %fd12, %fd88;
	mov.b32 	%r79, 0;
	bra.uni 	$L__BB0_15;
$L__BB0_13:
	mul.f64 	%fd83, %fd12, 0d3FE45F306DC9C883;
	cvt.rni.s32.f64 	%r79, %fd83;
	cvt.rn.f64.s32 	%fd84, %r79;
	fma.rn.f64 	%fd85, %fd84, 0dBFF921FB54442D18, %fd12;
	fma.rn.f64 	%fd86, %fd84, 0dBC91A62633145C00, %fd85;
	fma.rn.f64 	%fd143, %fd84, 0dB97B839A252049C0, %fd86;
	setp.ltu.f64 	%p10, %fd13, 0d41E0000000000000;
	@%p10 bra 	$L__BB0_15;
	{ // callseq 1, 0
	.param .b64 param0;
	st.param.f64 	[param0], %fd12;
	.param .align 16 .b8 retval0[16];
	call.uni (retval0), 
	__internal_trig_reduction_slowpathd, 
	(
	param0
	);
	ld.param.f64 	%fd143, [retval0];
	ld.param.b32 	%r79, [retval0+8];
	} // callseq 1
$L__BB0_15:
	mul.f64 	%fd89, %fd1, %fd19;
	shl.b32 	%r67, %r79, 6;
	cvt.u64.u32 	%rd12, %r67;
	and.b64  	%rd13, %rd12, 64;
	add.s64 	%rd15, %rd10, %rd13;
	mul.rn.f64 	%fd90, %fd143, %fd143;
	and.b32  	%r68, %r79, 1;
	setp.eq.b32 	%p11, %r68, 1;
	selp.f64 	%fd91, 0dBDA8FF8320FD8164, 0d3DE5DB65F9785EBA, %p11;
	ld.global.nc.v2.f64 	{%fd92, %fd93}, [%rd15];
	fma.rn.f64 	%fd94, %fd91, %fd90, %fd92;
	fma.rn.f64 	%fd95, %fd94, %fd90, %fd93;
	ld.global.nc.v2.f64 	{%fd96, %fd97}, [%rd15+16];
	fma.rn.f64 	%fd98, %fd95, %fd90, %fd96;
	fma.rn.f64 	%fd99, %fd98, %fd90, %fd97;
	ld.global.nc.v2.f64 	{%fd100, %fd101}, [%rd15+32];
	fma.rn.f64 	%fd102, %fd99, %fd90, %fd100;
	fma.rn.f64 	%fd103, %fd102, %fd90, %fd101;
	fma.rn.f64 	%fd104, %fd103, %fd143, %fd143;
	fma.rn.f64 	%fd105, %fd103, %fd90, 0d3FF0000000000000;
	selp.f64 	%fd106, %fd105, %fd104, %p11;
	and.b32  	%r69, %r79, 2;
	setp.eq.s32 	%p12, %r69, 0;
	mov.f64 	%fd107, 0d0000000000000000;
	sub.f64 	%fd108, %fd107, %fd106;
	selp.f64 	%fd109, %fd106, %fd108, %p12;
	mul.f64 	%fd110, %fd1, %fd109;
	ld.shared.f64 	%fd111, [%r10];
	mul.f64 	%fd112, %fd89, %fd111;
	mul.f64 	%fd113, %fd110, 0d0000000000000000;
	sub.f64 	%fd114, %fd112, %fd113;
	mul.f64 	%fd115, %fd111, %fd110;
	fma.rn.f64 	%fd116, %fd89, 0d0000000000000000, %fd115;
	add.f64 	%fd139, %fd139, %fd114;
	add.f64 	%fd140, %fd140, %fd116;
	add.s32 	%r76, %r76, 1;
	add.s32 	%r75, %r75, %r2;
	setp.ne.s32 	%p13, %r76, 16;
	@%p13 bra 	$L__BB0_6;
	add.s32 	%r74, %r74, 1;
	setp.ne.s32 	%p14, %r74, 16;
	@%p14 bra 	$L__BB0_5;
	bar.sync 	0;
	add.s32 	%r73, %r73, 16;
	ld.global.u32 	%r80, [%rd1];
	setp.lt.s32 	%p15, %r73, %r80;
	@%p15 bra 	$L__BB0_4;
$L__BB0_18:
	add.s32 	%r72, %r72, 16;
	setp.lt.s32 	%p16, %r72, %r80;
	@%p16 bra 	$L__BB0_2;
$L__BB0_19:
	ld.param.u64 	%rd21, [_Z10dft_kernelP6MatrixP10FreqMatrix_param_1];
	cvta.to.global.u64 	%rd16, %rd21;
	mul.lo.s32 	%r70, %r80, %r80;
	cvt.rn.f64.u32 	%fd117, %r70;
	rcp.rn.f64 	%fd118, %fd117;
	mul.f64 	%fd119, %fd139, %fd118;
	mul.f64 	%fd120, %fd140, %fd118;
	mul.f64 	%fd121, %fd118, %fd117;
	mul.f64 	%fd122, %fd118, 0d0000000000000000;
	mul.f64 	%fd123, %fd122, %fd122;
	fma.rn.f64 	%fd124, %fd121, %fd121, %fd123;
	rcp.rn.f64 	%fd125, %fd124;
	mul.f64 	%fd126, %fd120, %fd122;
	fma.rn.f64 	%fd127, %fd119, %fd121, %fd126;
	mul.f64 	%fd128, %fd127, %fd125;
	mul.f64 	%fd129, %fd120, %fd121;
	mul.f64 	%fd130, %fd119, %fd122;
	sub.f64 	%fd131, %fd129, %fd130;
	mul.f64 	%fd132, %fd131, %fd125;
	mul.wide.u32 	%rd17, %r1, 8192;
	add.s64 	%rd18, %rd16, %rd17;
	mul.wide.u32 	%rd19, %r2, 16;
	add.s64 	%rd20, %rd18, %rd19;
	st.global.v2.f64 	[%rd20+16], {%fd128, %fd132};
	ret;

}
.func  (.param .align 16 .b8 func_retval0[16]) __internal_trig_reduction_slowpathd(
	.param .b64 __internal_trig_reduction_slowpathd_param_0
)
{
	.local .align 8 .b8 	__local_depot1[40];
	.reg .b64 	%SP;
	.reg .b64 	%SPL;
	.reg .pred 	%p<10>;
	.reg .b32 	%r<47>;
	.reg .b64 	%rd<74>;
	.reg .b64 	%fd<5>;

	mov.u64 	%SPL, __local_depot1;
	ld.param.f64 	%fd4, [__internal_trig_reduction_slowpathd_param_0];
	add.u64 	%rd1, %SPL, 0;
	{
	.reg .b32 %temp; 
	mov.b64 	{%temp, %r1}, %fd4;
	}
	shr.u32 	%r2, %r1, 20;
	and.b32  	%r3, %r2, 2047;
	setp.eq.s32 	%p1, %r3, 2047;
	mov.b32 	%r46, 0;
	@%p1 bra 	$L__BB1_9;
	add.s32 	%r20, %r3, -1024;
	mov.b64 	%rd20, %fd4;
	shl.b64 	%rd2, %rd20, 11;
	shr.u32 	%r4, %r20, 6;
	sub.s32 	%r45, 15, %r4;
	sub.s32 	%r21, 19, %r4;
	setp.lt.u32 	%p2, %r20, 128;
	selp.b32 	%r6, 18, %r21, %p2;
	setp.ge.s32 	%p3, %r45, %r6;
	mov.b64 	%rd70, 0;
	@%p3 bra 	$L__BB1_4;
	add.s32 	%r23, %r6, %r4;
	neg.s32 	%r43, %r23;
	or.b64  	%rd3, %rd2, -9223372036854775808;
	mov.b64 	%rd70, 0;
	mov.b32 	%r42, 0;
	mov.u64 	%rd25, __cudart_i2opi_d;
	mov.u32 	%r44, %r45;
$L__BB1_3:
	.pragma "nounroll";
	mul.wide.s32 	%rd22, %r42, 8;
	add.s64 	%rd23, %rd1, %rd22;
	mul.wide.s32 	%rd24, %r44, 8;
	add.s64 	%rd26, %rd25, %rd24;
	ld.global.nc.u64 	%rd27, [%rd26];
	{
	.reg .u32 %r0, %r1, %r2, %r3, %alo, %ahi, %blo, %bhi, %clo, %chi;
	mov.b64 	{%alo,%ahi}, %rd27;
	mov.b64 	{%blo,%bhi}, %rd3;
	mov.b64 	{%clo,%chi}, %rd70;
	mad.lo.cc.u32 	%r0, %alo, %blo, %clo;
	madc.hi.cc.u32 	%r1, %alo, %blo, %chi;
	madc.hi.u32 	%r2, %alo, %bhi, 0;
	mad.lo.cc.u32 	%r1, %alo, %bhi, %r1;
	madc.hi.cc.u32 	%r2, %ahi, %blo, %r2;
	madc.hi.u32 	%r3, %ahi, %bhi, 0;
	mad.lo.cc.u32 	%r1, %ahi, %blo, %r1;
	madc.lo.cc.u32 	%r2, %ahi, %bhi, %r2;
	addc.u32 	%r3, %r3, 0;
	mov.b64 	%rd28, {%r0,%r1};
	mov.b64 	%rd70, {%r2,%r3};
	}
	st.local.u64 	[%rd23], %rd28;
	add.s32 	%r44, %r44, 1;
	add.s32 	%r43, %r43, 1;
	add.s32 	%r42, %r42, 1;
	setp.ne.s32 	%p4, %r43, -15;
	mov.u32 	%r45, %r6;
	@%p4 bra 	$L__BB1_3;
$L__BB1_4:
	cvt.s64.s32 	%rd29, %r45;
	cvt.u64.u32 	%rd30, %r4;
	add.s64 	%rd31, %rd30, %rd29;
	shl.b64 	%rd32, %rd31, 3;
	add.s64 	%rd33, %rd1, %rd32;
	st.local.u64 	[%rd33+-120], %rd70;
	and.b32  	%r15, %r2, 63;
	ld.local.u64 	%rd72, [%rd1+16];
	ld.local.u64 	%rd71, [%rd1+24];
	setp.eq.s32 	%p5, %r15, 0;
	@%p5 bra 	$L__BB1_6;
	shl.b64 	%rd34, %rd71, %r15;
	shr.u64 	%rd35, %rd72, 1;
	xor.b32  	%r24, %r15, 63;
	shr.u64 	%rd36, %rd35, %r24;
	or.b64  	%rd71, %rd34, %rd36;
	ld.local.u64 	%rd37, [%rd1+8];
	shl.b64 	%rd38, %rd72, %r15;
	shr.u64 	%rd39, %rd37, 1;
	shr.u64 	%rd40, %rd39, %r24;
	or.b64  	%rd72, %rd38, %rd40;
$L__BB1_6:
	and.b32  	%r25, %r1, -2147483648;
	shr.u64 	%rd41, %rd71, 62;
	cvt.u32.u64 	%r26, %rd41;
	mov.b64 	{%r27, %r28}, %rd71;
	mov.b64 	{%r29, %r30}, %rd72;
	shf.l.wrap.b32 	%r31, %r30, %r27, 2;
	shf.l.wrap.b32 	%r32, %r27, %r28, 2;
	mov.b64 	%rd42, {%r31, %r32};
	shl.b64 	%rd43, %rd72, 2;
	shr.u64 	%rd44, %rd42, 63;
	cvt.u32.u64 	%r33, %rd44;
	add.s32 	%r34, %r33, %r26;
	setp.eq.s32 	%p6, %r25, 0;
	neg.s32 	%r35, %r34;
	selp.b32 	%r46, %r34, %r35, %p6;
	setp.gt.s64 	%p7, %rd42, -1;
	mov.b64 	%rd45, 0;
	{
	.reg .u32 %r0, %r1, %r2, %r3, %a0, %a1, %a2, %a3, %b0, %b1, %b2, %b3;
	mov.b64 	{%a0,%a1}, %rd45;
	mov.b64 	{%a2,%a3}, %rd45;
	mov.b64 	{%b0,%b1}, %rd43;
	mov.b64 	{%b2,%b3}, %rd42;
	sub.cc.u32 	%r0, %a0, %b0;
	subc.cc.u32 	%r1, %a1, %b1;
	subc.cc.u32 	%r2, %a2, %b2;
	subc.u32 	%r3, %a3, %b3;
	mov.b64 	%rd46, {%r0,%r1};
	mov.b64 	%rd47, {%r2,%r3};
	}
	xor.b32  	%r36, %r25, -2147483648;
	selp.b64 	%rd73, %rd42, %rd47, %p7;
	selp.b64 	%rd14, %rd43, %rd46, %p7;
	selp.b32 	%r17, %r25, %r36, %p7;
	clz.b64 	%r37, %rd73;
	cvt.u64.u32 	%rd15, %r37;
	setp.eq.s32 	%p8, %r37, 0;
	@%p8 bra 	$L__BB1_8;
	cvt.u32.u64 	%r38, %rd15;
	and.b32  	%r39, %r38, 63;
	shl.b64 	%rd48, %rd73, %r39;
	shr.u64 	%rd49, %rd14, 1;
	not.b32 	%r40, %r38;
	and.b32  	%r41, %r40, 63;
	shr.u64 	%rd50, %rd49, %r41;
	or.b64  	%rd73, %rd48, %rd50;
$L__BB1_8:
	mov.b64 	%rd51, -3958705157555305931;
	{
	.reg .u32 %r0, %r1, %r2, %r3, %alo, %ahi, %blo, %bhi;
	mov.b64 	{%alo,%ahi}, %rd73;
	mov.b64 	{%blo,%bhi}, %rd51;
	mul.lo.u32 	%r0, %alo, %blo;
	mul.hi.u32 	%r1, %alo, %blo;
	mad.lo.cc.u32 	%r1, %alo, %bhi, %r1;
	madc.hi.u32 	%r2, %alo, %bhi, 0;
	mad.lo.cc.u32 	%r1, %ahi, %blo, %r1;
	madc.hi.cc.u32 	%r2, %ahi, %blo, %r2;
	madc.hi.u32 	%r3, %ahi, %bhi, 0;
	mad.lo.cc.u32 	%r2, %ahi, %bhi, %r2;
	addc.u32 	%r3, %r3, 0;
	mov.b64 	%rd52, {%r0,%r1};
	mov.b64 	%rd53, {%r2,%r3};
	}
	setp.gt.s64 	%p9, %rd53, 0;
	{
	.reg .u32 %r0, %r1, %r2, %r3, %a0, %a1, %a2, %a3, %b0, %b1, %b2, %b3;
	mov.b64 	{%a0,%a1}, %rd52;
	mov.b64 	{%a2,%a3}, %rd53;
	mov.b64 	{%b0,%b1}, %rd52;
	mov.b64 	{%b2,%b3}, %rd53;
	add.cc.u32 	%r0, %a0, %b0;
	addc.cc.u32 	%r1, %a1, %b1;
	addc.cc.u32 	%r2, %a2, %b2;
	addc.u32 	%r3, %a3, %b3;
	mov.b64 	%rd54, {%r0,%r1};
	mov.b64 	%rd55, {%r2,%r3};
	}
	selp.b64 	%rd56, %rd55, %rd53, %p9;
	selp.s64 	%rd57, -1, 0, %p9;
	sub.s64 	%rd58, %rd57, %rd15;
	cvt.u64.u32 	%rd59, %r17;
	shl.b64 	%rd60, %rd59, 32;
	add.s64 	%rd61, %rd56, 1;
	shr.u64 	%rd62, %rd61, 10;
	add.s64 	%rd63, %rd62, 1;
	shr.u64 	%rd64, %rd63, 1;
	shl.b64 	%rd65, %rd58, 52;
	add.s64 	%rd66, %rd65, %rd64;
	add.s64 	%rd67, %rd66, 4602678819172646912;
	or.b64  	%rd68, %rd67, %rd60;
	mov.b64 	%fd4, %rd68;
$L__BB1_9:
	st.param.f64 	[func_retval0], %fd4;
	st.param.b32 	[func_retval0+8], %r46;
	ret;

}


// ===== COMPILED SASS (sm_100) =====

	.target	sm_100

	.elftype	@"ET_EXEC"


//--------------------- .note.nv.tkinfo           --------------------------
	.section	.note.nv.tkinfo,"",@"SHT_NOTE"
	.sectionflags	@"SHF_NOTE_NV_TKINFO"
	.tkinfo
        /*0018*/ 	.word	0x00000002
        /*0030*/ 	.string	""
        /*0030*/ 	.string	"ptxas"
        /*0030*/ 	.string	"Cuda compilation tools, release 13.0, V13.0.88"
        /*0030*/ 	.string	"Build cuda_13.0.r13.0/compiler.36424714_0"
        /*0030*/ 	.string	"-arch sm_100 -m 64 "



//--------------------- .note.nv.cuinfo           --------------------------
	.section	.note.nv.cuinfo,"",@"SHT_NOTE"
	.sectionflags	@"SHF_NOTE_NV_CUINFO"
        /*0018*/ 	.short	0x0002
        /*001a*/ 	.short	0x0064
        /*001c*/ 	.short	0x0082
	.zero		2


//--------------------- .nv.info                  --------------------------
	.section	.nv.info,"",@"SHT_CUDA_INFO"
	.align	4


	//----- nvinfo : EIATTR_REGCOUNT
	.align		4
        /*0000*/ 	.byte	0x04, 0x2f
        /*0002*/ 	.short	(.L_3 - .L_2)
	.align		4
.L_2:
        /*0004*/ 	.word	index@(_Z10dft_kernelP6MatrixP10FreqMatrix)
        /*0008*/ 	.word	0x00000026


	//----- nvinfo : EIATTR_FRAME_SIZE
	.align		4
.L_3:
        /*000c*/ 	.byte	0x04, 0x11
        /*000e*/ 	.short	(.L_5 - .L_4)
	.align		4
.L_4:
        /*0010*/ 	.word	index@($_Z10dft_kernelP6MatrixP10FreqMatrix$__internal_trig_reduction_slowpathd)
        /*0014*/ 	.word	0x00000028


	//----- nvinfo : EIATTR_FRAME_SIZE
	.align		4
.L_5:
        /*0018*/ 	.byte	0x04, 0x11
        /*001a*/ 	.short	(.L_7 - .L_6)
	.align		4
.L_6:
        /*001c*/ 	.word	index@($__internal_1_$__cuda_sm20_div_rn_f64_full)
        /*0020*/ 	.word	0x00000028


	//----- nvinfo : EIATTR_FRAME_SIZE
	.align		4
.L_7:
        /*0024*/ 	.byte	0x04, 0x11
        /*0026*/ 	.short	(.L_9 - .L_8)
	.align		4
.L_8:
        /*0028*/ 	.word	index@($__internal_0_$__cuda_sm20_dblrcp_rn_slowpath_v3)
        /*002c*/ 	.word	0x00000028


	//----- nvinfo : EIATTR_FRAME_SIZE
	.align		4
.L_9:
        /*0030*/ 	.byte	0x04, 0x11
        /*0032*/ 	.short	(.L_11 - .L_10)
	.align		4
.L_10:
        /*0034*/ 	.word	index@(_Z10dft_kernelP6MatrixP10FreqMatrix)
        /*0038*/ 	.word	0x00000028


	//----- nvinfo : EIATTR_MIN_STACK_SIZE
	.align		4
.L_11:
        /*003c*/ 	.byte	0x04, 0x12
        /*003e*/ 	.short	(.L_13 - .L_12)
	.align		4
.L_12:
        /*0040*/ 	.word	index@(_Z10dft_kernelP6MatrixP10FreqMatrix)
        /*0044*/ 	.word	0x00000028
.L_13:


//--------------------- .nv.compat                --------------------------
	.section	.nv.compat,"",@"SHT_CUDA_COMPAT_INFO"
	.align	4
        /*0000*/ 	.byte	0x02, 0x09, 0x00, 0x00, 0x02, 0x02, 0x01, 0x00, 0x02, 0x05, 0x05, 0x00, 0x03, 0x07, 0x01, 0x01
        /*0010*/ 	.byte	0x02, 0x03, 0x00, 0x00, 0x02, 0x06, 0x01, 0x00, 0x04, 0x0b, 0x08, 0x00, 0x01, 0x00, 0x00, 0x00
        /*0020*/ 	.byte	0x00, 0x00, 0x00, 0x00


//--------------------- .nv.info._Z10dft_kernelP6MatrixP10FreqMatrix --------------------------
	.section	.nv.info._Z10dft_kernelP6MatrixP10FreqMatrix,"",@"SHT_CUDA_INFO"
	.sectionflags	@""
	.align	4


	//----- nvinfo : EIATTR_CUDA_API_VERSION
	.align		4
        /*0000*/ 	.byte	0x04, 0x37
        /*0002*/ 	.short	(.L_15 - .L_14)
.L_14:
        /*0004*/ 	.word	0x00000082


	//----- nvinfo : EIATTR_KPARAM_INFO
	.align		4
.L_15:
        /*0008*/ 	.byte	0x04, 0x17
        /*000a*/ 	.short	(.L_17 - .L_16)
.L_16:
        /*000c*/ 	.word	0x00000000
        /*0010*/ 	.short	0x0001
        /*0012*/ 	.short	0x0008
        /*0014*/ 	.byte	0x00, 0xf5, 0x21, 0x00


	//----- nvinfo : EIATTR_KPARAM_INFO
	.align		4
.L_17:
        /*0018*/ 	.byte	0x04, 0x17
        /*001a*/ 	.short	(.L_19 - .L_18)
.L_18:
        /*001c*/ 	.word	0x00000000
        /*0020*/ 	.short	0x0000
        /*0022*/ 	.short	0x0000
        /*0024*/ 	.byte	0x00, 0xf5, 0x21, 0x00


	//----- nvinfo : EIATTR_SPARSE_MMA_MASK
	.align		4
.L_19:
        /*0028*/ 	.byte	0x03, 0x50
        /*002a*/ 	.short	0x0000


	//----- nvinfo : EIATTR_MAXREG_COUNT
	.align		4
        /*002c*/ 	.byte	0x03, 0x1b
        /*002e*/ 	.short	0x00ff


	//----- nvinfo : EIATTR_NUM_BARRIERS
	.align		4
        /*0030*/ 	.byte	0x02, 0x4c
        /*0032*/ 	.byte	0x01
	.zero		1


	//----- nvinfo : EIATTR_MERCURY_ISA_VERSION
	.align		4
        /*0034*/ 	.byte	0x03, 0x5f
        /*0036*/ 	.short	0x0101


	//----- nvinfo : EIATTR_VRC_CTA_INIT_COUNT
	.align		4
        /*0038*/ 	.byte	0x02, 0x4a
	.zero		1
	.zero		1


	//----- nvinfo : EIATTR_EXIT_INSTR_OFFSETS
	.align		4
        /*003c*/ 	.byte	0x04, 0x1c
        /*003e*/ 	.short	(.L_21 - .L_20)


	//   ....[0]....
.L_20:
        /*0040*/ 	.word	0x000015f0


	//----- nvinfo : EIATTR_CRS_STACK_SIZE
	.align		4
.L_21:
        /*0044*/ 	.byte	0x04, 0x1e
        /*0046*/ 	.short	(.L_23 - .L_22)
.L_22:
        /*0048*/ 	.word	0x00000000


	//----- nvinfo : EIATTR_CBANK_PARAM_SIZE
	.align		4
.L_23:
        /*004c*/ 	.byte	0x03, 0x19
        /*004e*/ 	.short	0x0010


	//----- nvinfo : EIATTR_PARAM_CBANK
	.align		4
        /*0050*/ 	.byte	0x04, 0x0a
        /*0052*/ 	.short	(.L_25 - .L_24)
	.align		4
.L_24:
        /*0054*/ 	.word	index@(.nv.constant0._Z10dft_kernelP6MatrixP10FreqMatrix)
        /*0058*/ 	.short	0x0380
        /*005a*/ 	.short	0x0010


	//----- nvinfo : EIATTR_SW_WAR
	.align		4
.L_25:
        /*005c*/ 	.byte	0x04, 0x36
        /*005e*/ 	.short	(.L_27 - .L_26)
.L_26:
        /*0060*/ 	.word	0x00000008
.L_27:


//--------------------- .nv.callgraph             --------------------------
	.section	.nv.callgraph,"",@"SHT_CUDA_CALLGRAPH"
	.align	4
	.sectionentsize	8
	.align		4
        /*0000*/ 	.word	0x00000000
	.align		4
        /*0004*/ 	.word	0xffffffff
	.align		4
        /*0008*/ 	.word	0x00000000
	.align		4
        /*000c*/ 	.word	0xfffffffe
	.align		4
        /*0010*/ 	.word	0x00000000
	.align		4
        /*0014*/ 	.word	0xfffffffd
	.align		4
        /*0018*/ 	.word	0x00000000
	.align		4
        /*001c*/ 	.word	0xfffffffc


//--------------------- .nv.constant4             --------------------------
	.section	.nv.constant4,"a",@progbits
	.align	8
	.align		8
.nv.constant4:
        /*0000*/ 	.dword	__cudart_i2opi_d
	.align		8
        /*0008*/ 	.dword	__cudart_sin_cos_coeffs


//--------------------- .text._Z10dft_kernelP6MatrixP10FreqMatrix --------------------------
	.section	.text._Z10dft_kernelP6MatrixP10FreqMatrix,"ax",@progbits
	.align	128
        .global         _Z10dft_kernelP6MatrixP10FreqMatrix
        .type           _Z10dft_kernelP6MatrixP10FreqMatrix,@function
        .size           _Z10dft_kernelP6MatrixP10FreqMatrix,(.L_x_36 - _Z10dft_kernelP6MatrixP10FreqMatrix)
        .other          _Z10dft_kernelP6MatrixP10FreqMatrix,@"STO_CUDA_ENTRY STV_DEFAULT"
_Z10dft_kernelP6MatrixP10FreqMatrix:
.text._Z10dft_kernelP6MatrixP10FreqMatrix:
[----:B------:R-:W0:Y:S08]  /*0000*/  LDC R1, c[0x0][0x37c] ;  /* 0x0000df00ff017b82 */ /* 0x000e300000000800 */
[----:B------:R-:W1:Y:S01]  /*0010*/  LDC.64 R2, c[0x0][0x380] ;  /* 0x0000e000ff027b82 */ /* 0x000e620000000a00 */
[----:B------:R-:W1:Y:S01]  /*0020*/  LDCU.64 UR10, c[0x0][0x358] ;  /* 0x00006b00ff0a77ac */ /* 0x000e620008000a00 */
[----:B0-----:R-:W-:Y:S01]  /*0030*/  VIADD R1, R1, 0xffffffd8 ;  /* 0xffffffd801017836 */ /* 0x001fe20000000000 */
[----:B-1----:R-:W2:Y:S05]  /*0040*/  LDG.E R0, desc[UR10][R2.64] ;  /* 0x0000000a02007981 */ /* 0x002eaa000c1e1900 */
[----:B------:R-:W0:Y:S01]  /*0050*/  S2UR UR9, SR_CTAID.X ;  /* 0x00000000000979c3 */ /* 0x000e220000002500 */
[----:B------:R-:W-:-:S02]  /*0060*/  CS2R R4, SRZ ;  /* 0x0000000000047805 */ /* 0x000fc4000001ff00 */
[----:B------:R-:W-:Y:S01]  /*0070*/  CS2R R6, SRZ ;  /* 0x0000000000067805 */ /* 0x000fe2000001ff00 */
[----:B------:R-:W1:Y:S01]  /*0080*/  S2R R11, SR_TID.X ;  /* 0x00000000000b7919 */ /* 0x000e620000002100 */
[----:B--2---:R-:W-:-:S13]  /*0090*/  ISETP.GE.AND P0, PT, R0, 0x1, PT ;  /* 0x000000010000780c */ /* 0x004fda0003f06270 */
[----:B01----:R-:W-:Y:S05]  /*00a0*/  @!P0 BRA `(.L_x_0) ;  /* 0x0000001000808947 */ /* 0x003fea0003800000 */
[----:B------:R-:W-:Y:S01]  /*00b0*/  IMAD.MOV.U32 R2, RZ, RZ, 0x0 ;  /* 0x00000000ff027424 */ /* 0x000fe200078e00ff */
[----:B------:R-:W-:Y:S01]  /*00c0*/  UMOV UR4, 0xfefa39ef ;  /* 0xfefa39ef00047882 */ /* 0x000fe20000000000 */
[----:B------:R-:W-:Y:S01]  /*00d0*/  IMAD.MOV.U32 R3, RZ, RZ, 0x43380000 ;  /* 0x43380000ff037424 */ /* 0x000fe200078e00ff */
[----:B------:R-:W-:Y:S01]  /*00e0*/  UMOV UR5, 0x3fe62e42 ;  /* 0x3fe62e4200057882 */ /* 0x000fe20000000000 */
[----:B------:R-:W-:Y:S01]  /*00f0*/  UMOV UR6, 0x55555511 ;  /* 0x5555551100067882 */ /* 0x000fe20000000000 */
[----:B------:R-:W-:Y:S01]  /*0100*/  UMOV UR7, 0x3fc55555 ;  /* 0x3fc5555500077882 */ /* 0x000fe20000000000 */
[----:B------:R-:W-:Y:S02]  /*0110*/  CS2R R6, SRZ ;  /* 0x0000000000067805 */ /* 0x000fe4000001ff00 */
[----:B------:R-:W-:-:S08]  /*0120*/  DADD R2, -R2, 6.75539944105574400000e+15 ;  /* 0x4338000002027429 */ /* 0x000fd00000000100 */
[----:B------:R-:W-:Y:S01]  /*0130*/  DFMA R4, R2, -UR4, RZ ;  /* 0x8000000402047c2b */ /* 0x000fe200080000ff */
[----:B------:R-:W-:Y:S01]  /*0140*/  UMOV UR4, 0x3b39803f ;  /* 0x3b39803f00047882 */ /* 0x000fe20000000000 */
[----:B------:R-:W-:-:S06]  /*0150*/  UMOV UR5, 0x3c7abc9e ;  /* 0x3c7abc9e00057882 */ /* 0x000fcc0000000000 */
[----:B------:R-:W-:Y:S01]  /*0160*/  DFMA R4, R2, -UR4, R4 ;  /* 0x8000000402047c2b */ /* 0x000fe20008000004 */
[----:B------:R-:W-:Y:S01]  /*0170*/  UMOV UR4, 0x69ce2bdf ;  /* 0x69ce2bdf00047882 */ /* 0x000fe20000000000 */
[----:B------:R-:W-:Y:S01]  /*0180*/  IMAD.MOV.U32 R2, RZ, RZ, -0x35dec16 ;  /* 0xfca213eaff027424 */ /* 0x000fe200078e00ff */
[----:B------:R-:W-:Y:S01]  /*0190*/  UMOV UR5, 0x3e5ade15 ;  /* 0x3e5ade1500057882 */ /* 0x000fe20000000000 */
[----:B------:R-:W-:-:S06]  /*01a0*/  IMAD.MOV.U32 R3, RZ, RZ, 0x3e928af3 ;  /* 0x3e928af3ff037424 */ /* 0x000fcc00078e00ff */
[----:B------:R-:W-:Y:S01]  /*01b0*/  DFMA R2, R4, UR4, R2 ;  /* 0x0000000404027c2b */ /* 0x000fe20008000002 */
[----:B------:R-:W-:Y:S01]  /*01c0*/  UMOV UR4, 0x62401315 ;  /* 0x6240131500047882 */ /* 0x000fe20000000000 */
[----:B------:R-:W-:-:S06]  /*01d0*/  UMOV UR5, 0x3ec71dee ;  /* 0x3ec71dee00057882 */ /* 0x000fcc0000000000 */
[----:B------:R-:W-:Y:S01]  /*01e0*/  DFMA R2, R4, R2, UR4 ;  /* 0x0000000404027e2b */ /* 0x000fe20008000002 */
        /* <DEDUP_REMOVED lines=15> */
[----:B------:R-:W0:Y:S01]  /*02e0*/  S2UR UR5, SR_CgaCtaId ;  /* 0x00000000000579c3 */ /* 0x000e220000008800 */
[----:B------:R-:W-:-:S06]  /*02f0*/  UMOV UR4, 0x400 ;  /* 0x0000040000047882 */ /* 0x000fcc0000000000 */
[----:B------:R-:W-:Y:S01]  /*0300*/  DFMA R2, R4, R2, UR6 ;  /* 0x0000000604027e2b */ /* 0x000fe20008000002 */
[----:B------:R-:W-:Y:S01]  /*0310*/  UMOV UR6, 0xb ;  /* 0x0000000b00067882 */ /* 0x000fe20000000000 */
[----:B------:R-:W-:-:S06]  /*0320*/  UMOV UR7, 0x3fe00000 ;  /* 0x3fe0000000077882 */ /* 0x000fcc0000000000 */
[----:B------:R-:W-:-:S08]  /*0330*/  DFMA R2, R4, R2, UR6 ;  /* 0x0000000604027e2b */ /* 0x000fd00008000002 */
[----:B------:R-:W-:Y:S01]  /*0340*/  DFMA R2, R4, R2, 1 ;  /* 0x3ff000000402742b */ /* 0x000fe20000000002 */
[----:B0-----:R-:W-:-:S04]  /*0350*/  ULEA UR4, UR5, UR4, 0x18 ;  /* 0x0000000405047291 */ /* 0x001fc8000f8ec0ff */
[----:B------:R-:W-:-:S03]  /*0360*/  ULEA UR8, UR9, UR4, 0x3 ;  /* 0x0000000409087291 */ /* 0x000fc6000f8e18ff */
[----:B------:R-:W-:Y:S01]  /*0370*/  DFMA R8, R4, R2, 1 ;  /* 0x3ff000000408742b */ /* 0x000fe20000000002 */
[----:B------:R-:W-:Y:S01]  /*0380*/  UMOV UR4, URZ ;  /* 0x000000ff00047c82 */ /* 0x000fe20008000000 */
[----:B------:R-:W-:-:S09]  /*0390*/  CS2R R4, SRZ ;  /* 0x0000000000047805 */ /* 0x000fd2000001ff00 */
.L_x_15:
[----:B------:R-:W-:-:S13]  /*03a0*/  ISETP.GE.AND P0, PT, R0, 0x1, PT ;  /* 0x000000010000780c */ /* 0x000fda0003f06270 */
[----:B------:R-:W-:Y:S05]  /*03b0*/  @!P0 BRA `(.L_x_1) ;  /* 0x0000000c00b08947 */ /* 0x000fea0003800000 */
[----:B------:R-:W-:-:S05]  /*03c0*/  UMOV UR5, URZ ;  /* 0x000000ff00057c82 */ /* 0x000fca0008000000 */
.L_x_14:
[----:B------:R-:W0:Y:S01]  /*03d0*/  LDC.64 R2, c[0x0][0x380] ;  /* 0x0000e000ff027b82 */ /* 0x000e220000000a00 */
[----:B------:R-:W-:Y:S01]  /*03e0*/  UIADD3 UR6, UPT, UPT, UR9, UR5, URZ ;  /* 0x0000000509067290 */ /* 0x000fe2000fffe0ff */
[----:B------:R-:W-:-:S04]  /*03f0*/  VIADD R13, R11, UR4 ;  /* 0x000000040b0d7c36 */ /* 0x000fc80008000000 */
[----:B0-----:R-:W-:-:S04]  /*0400*/  IMAD.WIDE.U32 R2, R13, 0x1000, R2 ;  /* 0x000010000d027825 */ /* 0x001fc800078e0002 */
[----:B------:R-:W-:-:S04]  /*0410*/  IMAD.U32 R13, RZ, RZ, UR6 ;  /* 0x00000006ff0d7e24 */ /* 0x000fc8000f8e00ff */
[----:B------:R-:W-:-:S06]  /*0420*/  IMAD.WIDE.U32 R2, R13, 0x8, R2 ;  /* 0x000000080d027825 */ /* 0x000fcc00078e0002 */
[----:B------:R-:W2:Y:S01]  /*0430*/  LDG.E.64 R2, desc[UR10][R2.64+0x8] ;  /* 0x0000080a02027981 */ /* 0x000ea2000c1e1b00 */
[----:B------:R-:W0:Y:S01]  /*0440*/  S2UR UR7, SR_CgaCtaId ;  /* 0x00000000000779c3 */ /* 0x000e220000008800 */
[----:B------:R-:W-:Y:S01]  /*0450*/  UMOV UR6, 0x400 ;  /* 0x0000040000067882 */ /* 0x000fe20000000000 */
[----:B------:R-:W-:-:S06]  /*0460*/  IMAD.U32 R17, RZ, RZ, UR9 ;  /* 0x00000009ff117e24 */ /* 0x000fcc000f8e00ff */
[----:B------:R-:W1:Y:S01]  /*0470*/  LDC.64 R12, c[0x0][0x380] ;  /* 0x0000e000ff0c7b82 */ /* 0x000e620000000a00 */
[----:B0-----:R-:W-:-:S06]  /*0480*/  ULEA UR6, UR7, UR6, 0x18 ;  /* 0x0000000607067291 */ /* 0x001fcc000f8ec0ff */
[----:B------:R-:W-:-:S05]  /*0490*/  LEA R0, R11, UR6, 0x7 ;  /* 0x000000060b007c11 */ /* 0x000fca000f8e38ff */
[----:B------:R-:W-:-:S05]  /*04a0*/  IMAD R17, R17, 0x8, R0 ;  /* 0x0000000811117824 */ /* 0x000fca00078e0200 */
[----:B--2---:R0:W-:Y:S01]  /*04b0*/  STS.64 [R17], R2 ;  /* 0x0000000211007388 */ /* 0x0041e20000000a00 */
[----:B------:R-:W-:Y:S06]  /*04c0*/  BAR.SYNC.DEFER_BLOCKING 0x0 ;  /* 0x0000000000007b1d */ /* 0x000fec0000010000 */
[----:B-1----:R-:W2:Y:S01]  /*04d0*/  LDG.E R12, desc[UR10][R12.64] ;  /* 0x0000000a0c0c7981 */ /* 0x002ea2000c1e1900 */
[----:B------:R-:W-:Y:S01]  /*04e0*/  UMOV UR6, URZ ;  /* 0x000000ff00067c82 */ /* 0x000fe20008000000 */
[----:B--2---:R-:W1:Y:S02]  /*04f0*/  I2F.F64 R14, R12 ;  /* 0x0000000c000e7312 */ /* 0x004e640000201c00 */
[----:B-1----:R-:W-:-:S02]  /*0500*/  R2UR UR12, R14 ;  /* 0x000000000e0c72ca */ /* 0x002fc400000e0000 */
[----:B0-----:R-:W-:-:S15]  /*0510*/  R2UR UR13, R15 ;  /* 0x000000000f0d72ca */ /* 0x001fde00000e0000 */
.L_x_13:
[----:B------:R-:W0:Y:S01]  /*0520*/  MUFU.RCP64H R3, UR13 ;  /* 0x0000000d00037d08 */ /* 0x000e220008001800 */
[----:B------:R-:W-:Y:S01]  /*0530*/  IMAD.U32 R12, RZ, RZ, UR12 ;  /* 0x0000000cff0c7e24 */ /* 0x000fe2000f8e00ff */
[----:B------:R-:W-:Y:S01]  /*0540*/  UIADD3 UR7, UPT, UPT, UR6, UR4, URZ ;  /* 0x0000000406077290 */ /* 0x000fe2000fffe0ff */
[----:B------:R-:W-:Y:S02]  /*0550*/  IMAD.U32 R13, RZ, RZ, UR13 ;  /* 0x0000000dff0d7e24 */ /* 0x000fe4000f8e00ff */
[----:B------:R-:W-:Y:S01]  /*0560*/  IMAD.MOV.U32 R2, RZ, RZ, 0x1 ;  /* 0x00000001ff027424 */ /* 0x000fe200078e00ff */
[----:B------:R-:W-:-:S09]  /*0570*/  UIMAD UR7, UR7, UR9, URZ ;  /* 0x00000009070772a4 */ /* 0x000fd2000f8e02ff */
[----:B------:R-:W1:Y:S01]  /*0580*/  I2F.F64.U32 R16, UR7 ;  /* 0x0000000700107d12 */ /* 0x000e620008201800 */
[----:B0-----:R-:W-:-:S08]  /*0590*/  DFMA R12, R2, -R12, 1 ;  /* 0x3ff00000020c742b */ /* 0x001fd0000000080c */
[----:B------:R-:W-:Y:S01]  /*05a0*/  DFMA R12, R12, R12, R12 ;  /* 0x0000000c0c0c722b */ /* 0x000fe2000000000c */
[----:B-1----:R-:W-:-:S07]  /*05b0*/  FSETP.GEU.AND P1, PT, |R17|, 6.5827683646048100446e-37, PT ;  /* 0x036000001100780b */ /* 0x002fce0003f2e200 */
[----:B------:R-:W-:Y:S01]  /*05c0*/  DFMA R12, R2, R12, R2 ;  /* 0x0000000c020c722b */ /* 0x000fe20000000002 */
[----:B------:R-:W-:Y:S02]  /*05d0*/  IMAD.U32 R2, RZ, RZ, UR12 ;  /* 0x0000000cff027e24 */ /* 0x000fe4000f8e00ff */
[----:B------:R-:W-:-:S06]  /*05e0*/  IMAD.U32 R3, RZ, RZ, UR13 ;  /* 0x0000000dff037e24 */ /* 0x000fcc000f8e00ff */
[----:B------:R-:W-:-:S08]  /*05f0*/  DFMA R2, R12, -R2, 1 ;  /* 0x3ff000000c02742b */ /* 0x000fd00000000802 */
[----:B------:R-:W-:-:S08]  /*0600*/  DFMA R2, R12, R2, R12 ;  /* 0x000000020c02722b */ /* 0x000fd0000000000c */
[----:B------:R-:W-:-:S08]  /*0610*/  DMUL R12, R16, R2 ;  /* 0x00000002100c7228 */ /* 0x000fd00000000000 */
[----:B------:R-:W-:-:S08]  /*0620*/  DFMA R14, R12, -UR12, R16 ;  /* 0x8000000c0c0e7c2b */ /* 0x000fd00008000010 */
[----:B------:R-:W-:-:S10]  /*0630*/  DFMA R2, R2, R14, R12 ;  /* 0x0000000e0202722b */ /* 0x000fd4000000000c */
[----:B------:R-:W-:-:S05]  /*0640*/  FFMA R0, RZ, UR13, R3 ;  /* 0x0000000dff007c23 */ /* 0x000fca0008000003 */
[----:B------:R-:W-:Y:S01]  /*0650*/  FSETP.GT.AND P0, PT, |R0|, 1.469367938527859385e-39, PT ;  /* 0x001000000000780b */ /* 0x000fe20003f04200 */
[----:B------:R-:W-:-:S12]  /*0660*/  IMAD R0, R11, UR5, RZ ;  /* 0x000000050b007c24 */ /* 0x000fd8000f8e02ff */
[----:B------:R-:W-:Y:S05]  /*0670*/  @P0 BRA P1, `(.L_x_2) ;  /* 0x0000000000300947 */ /* 0x000fea0000800000 */
[----:B------:R-:W-:Y:S01]  /*0680*/  IMAD.U32 R2, RZ, RZ, UR12 ;  /* 0x0000000cff027e24 */ /* 0x000fe2000f8e00ff */
[----:B------:R-:W-:Y:S01]  /*0690*/  MOV R10, 0x720 ;  /* 0x00000720000a7802 */ /* 0x000fe20000000f00 */
[----:B------:R-:W-:Y:S02]  /*06a0*/  IMAD.U32 R13, RZ, RZ, UR13 ;  /* 0x0000000dff0d7e24 */ /* 0x000fe4000f8e00ff */
[----:B------:R-:W-:Y:S02]  /*06b0*/  IMAD.U32 R12, RZ, RZ, UR12 ;  /* 0x0000000cff0c7e24 */ /* 0x000fe4000f8e00ff */
[----:B------:R-:W-:Y:S02]  /*06c0*/  IMAD.MOV.U32 R19, RZ, RZ, R17 ;  /* 0x000000ffff137224 */ /* 0x000fe400078e0011 */
[----:B------:R-:W-:Y:S02]  /*06d0*/  IMAD.U32 R3, RZ, RZ, UR13 ;  /* 0x0000000dff037e24 */ /* 0x000fe4000f8e00ff */
[----:B------:R-:W-:-:S02]  /*06e0*/  IMAD.MOV.U32 R18, RZ, RZ, R16 ;  /* 0x000000ffff127224 */ /* 0x000fc400078e0010 */
[----:B------:R-:W-:Y:S02]  /*06f0*/  IMAD.MOV.U32 R12, RZ, RZ, R2 ;  /* 0x000000ffff0c7224 */ /* 0x000fe400078e0002 */
[----:B------:R-:W-:-:S07]  /*0700*/  IMAD.MOV.U32 R17, RZ, RZ, R13 ;  /* 0x000000ffff117224 */ /* 0x000fce00078e000d */
[----:B------:R-:W-:Y:S05]  /*0710*/  CALL.REL.NOINC `($__internal_1_$__cuda_sm20_div_rn_f64_full) ;  /* 0x0000001000587944 */ /* 0x000fea0003c00000 */
[----:B------:R-:W-:Y:S02]  /*0720*/  IMAD.MOV.U32 R2, RZ, RZ, R20 ;  /* 0x000000ffff027224 */ /* 0x000fe400078e0014 */
[----:B------:R-:W-:-:S07]  /*0730*/  IMAD.MOV.U32 R3, RZ, RZ, R21 ;  /* 0x000000ffff037224 */ /* 0x000fce00078e0015 */
.L_x_2:
[----:B------:R-:W0:Y:S01]  /*0740*/  LDCU.64 UR16, c[0x4][0x8] ;  /* 0x01000100ff1077ac */ /* 0x000e220008000a00 */
[----:B------:R-:W-:Y:S01]  /*0750*/  ULEA UR18, UR6, UR8, 0x7 ;  /* 0x0000000806127291 */ /* 0x000fe2000f8e38ff */
[----:B------:R-:W-:-:S11]  /*0760*/  UMOV UR7, URZ ;  /* 0x000000ff00077c82 */ /* 0x000fd60008000000 */
.L_x_12:
[----:B------:R-:W1:Y:S01]  /*0770*/  MUFU.RCP64H R13, UR13 ;  /* 0x0000000d000d7d08 */ /* 0x000e620008001800 */
[----:B------:R-:W-:Y:S01]  /*0780*/  IMAD.U32 R14, RZ, RZ, UR12 ;  /* 0x0000000cff0e7e24 */ /* 0x000fe2000f8e00ff */
[----:B------:R-:W-:Y:S01]  /*0790*/  BSSY.RECONVERGENT B0, `(.L_x_3) ;  /* 0x000001d000007945 */ /* 0x000fe20003800200 */
[----:B------:R-:W-:Y:S02]  /*07a0*/  IMAD.U32 R15, RZ, RZ, UR13 ;  /* 0x0000000dff0f7e24 */ /* 0x000fe4000f8e00ff */
[----:B------:R-:W-:-:S03]  /*07b0*/  IMAD.MOV.U32 R12, RZ, RZ, 0x1 ;  /* 0x00000001ff0c7424 */ /* 0x000fc600078e00ff */
[----:B------:R-:W2:Y:S03]  /*07c0*/  I2F.F64.U32 R16, R0 ;  /* 0x0000000000107312 */ /* 0x000ea60000201800 */
[----:B-1----:R-:W-:Y:S01]  /*07d0*/  DFMA R14, R12, -R14, 1 ;  /* 0x3ff000000c0e742b */ /* 0x002fe2000000080e */
[----:B--2---:R-:W-:-:S07]  /*07e0*/  FSETP.GEU.AND P1, PT, |R17|, 6.5827683646048100446e-37, PT ;  /* 0x036000001100780b */ /* 0x004fce0003f2e200 */
[----:B------:R-:W-:-:S08]  /*07f0*/  DFMA R14, R14, R14, R14 ;  /* 0x0000000e0e0e722b */ /* 0x000fd0000000000e */
        /* <DEDUP_REMOVED lines=9> */
[----:B------:R-:W-:-:S13]  /*0890*/  FSETP.GT.AND P0, PT, |R10|, 1.469367938527859385e-39, PT ;  /* 0x001000000a00780b */ /* 0x000fda0003f04200 */
[----:B------:R-:W-:Y:S05]  /*08a0*/  @P0 BRA P1, `(.L_x_4) ;  /* 0x00000000002c0947 */ /* 0x000fea0000800000 */
[----:B------:R-:W-:Y:S01]  /*08b0*/  IMAD.U32 R15, RZ, RZ, UR13 ;  /* 0x0000000dff0f7e24 */ /* 0x000fe2000f8e00ff */
[----:B------:R-:W-:Y:S01]  /*08c0*/  MOV R10, 0x940 ;  /* 0x00000940000a7802 */ /* 0x000fe20000000f00 */
[----:B------:R-:W-:Y:S02]  /*08d0*/  IMAD.MOV.U32 R19, RZ, RZ, R17 ;  /* 0x000000ffff137224 */ /* 0x000fe400078e0011 */
[----:B------:R-:W-:Y:S02]  /*08e0*/  IMAD.U32 R12, RZ, RZ, UR12 ;  /* 0x0000000cff0c7e24 */ /* 0x000fe4000f8e00ff */
[----:B------:R-:W-:Y:S02]  /*08f0*/  IMAD.U32 R13, RZ, RZ, UR13 ;  /* 0x0000000dff0d7e24 */ /* 0x000fe4000f8e00ff */
[----:B------:R-:W-:Y:S02]  /*0900*/  IMAD.U32 R14, RZ, RZ, UR12 ;  /* 0x0000000cff0e7e24 */ /* 0x000fe4000f8e00ff */
[----:B------:R-:W-:-:S02]  /*0910*/  IMAD.MOV.U32 R18, RZ, RZ, R16 ;  /* 0x000000ffff127224 */ /* 0x000fc400078e0010 */
[----:B------:R-:W-:-:S07]  /*0920*/  IMAD.MOV.U32 R17, RZ, RZ, R15 ;  /* 0x000000ffff117224 */ /* 0x000fce00078e000f */
[----:B0-----:R-:W-:Y:S05]  /*0930*/  CALL.REL.NOINC `($__internal_1_$__cuda_sm20_div_rn_f64_full) ;  /* 0x0000000c00d07944 */ /* 0x001fea0003c00000 */
[----:B------:R-:W-:Y:S02]  /*0940*/  IMAD.MOV.U32 R12, RZ, RZ, R20 ;  /* 0x000000ffff0c7224 */ /* 0x000fe400078e0014 */
[----:B------:R-:W-:-:S07]  /*0950*/  IMAD.MOV.U32 R13, RZ, RZ, R21 ;  /* 0x000000ffff0d7224 */ /* 0x000fce00078e0015 */
.L_x_4:
[----:B0-----:R-:W-:Y:S05]  /*0960*/  BSYNC.RECONVERGENT B0 ;  /* 0x0000000000007941 */ /* 0x001fea0003800200 */
.L_x_3:
[----:B------:R-:W-:Y:S01]  /*0970*/  DADD R26, R12, R2 ;  /* 0x000000000c1a7229 */ /* 0x000fe20000000002 */
[----:B------:R-:W-:Y:S01]  /*0980*/  UMOV UR14, 0x54442d18 ;  /* 0x54442d18000e7882 */ /* 0x000fe20000000000 */
[----:B------:R-:W-:Y:S01]  /*0990*/  UMOV UR15, 0x401921fb ;  /* 0x401921fb000f7882 */ /* 0x000fe20000000000 */
[----:B------:R-:W-:Y:S05]  /*09a0*/  BSSY.RECONVERGENT B0, `(.L_x_5) ;  /* 0x0000020000007945 */ /* 0x000fea0003800200 */
[----:B------:R-:W-:-:S08]  /*09b0*/  DMUL R26, R26, -UR14 ;  /* 0x8000000e1a1a7c28 */ /* 0x000fd00008000000 */
[----:B------:R-:W-:-:S14]  /*09c0*/  DSETP.NEU.AND P0, PT, |R26|, +INF , PT ;  /* 0x7ff000001a00742a */ /* 0x000fdc0003f0d200 */
[----:B------:R-:W-:Y:S01]  /*09d0*/  @!P0 DMUL R24, RZ, R26 ;  /* 0x0000001aff188228 */ /* 0x000fe20000000000 */
[----:B------:R-:W-:Y:S01]  /*09e0*/  @!P0 IMAD.MOV.U32 R10, RZ, RZ, 0x1 ;  /* 0x00000001ff0a8424 */ /* 0x000fe200078e00ff */
[----:B------:R-:W-:Y:S09]  /*09f0*/  @!P0 BRA `(.L_x_6) ;  /* 0x0000000000688947 */ /* 0x000ff20003800000 */
[----:B------:R-:W-:Y:S01]  /*0a00*/  UMOV UR14, 0x6dc9c883 ;  /* 0x6dc9c883000e7882 */ /* 0x000fe20000000000 */
[----:B------:R-:W-:Y:S01]  /*0a10*/  UMOV UR15, 0x3fe45f30 ;  /* 0x3fe45f30000f7882 */ /* 0x000fe20000000000 */
[C---:B------:R-:W-:Y:S01]  /*0a20*/  DSETP.GE.AND P0, PT, |R26|.reuse, 2.14748364800000000000e+09, PT ;  /* 0x41e000001a00742a */ /* 0x040fe20003f06200 */
[----:B------:R-:W-:Y:S01]  /*0a30*/  BSSY.RECONVERGENT B1, `(.L_x_7) ;  /* 0x0000015000017945 */ /* 0x000fe20003800200 */
[----:B------:R-:W-:Y:S01]  /*0a40*/  DMUL R12, R26, UR14 ;  /* 0x0000000e1a0c7c28 */ /* 0x000fe20008000000 */
[----:B------:R-:W-:Y:S01]  /*0a50*/  UMOV UR14, 0x54442d18 ;  /* 0x54442d18000e7882 */ /* 0x000fe20000000000 */
[----:B------:R-:W-:-:S04]  /*0a60*/  UMOV UR15, 0x3ff921fb ;  /* 0x3ff921fb000f7882 */ /* 0x000fc80000000000 */
[----:B------:R-:W0:Y:S08]  /*0a70*/  F2I.F64 R10, R12 ;  /* 0x0000000c000a7311 */ /* 0x000e300000301100 */
[----:B0-----:R-:W0:Y:S02]  /*0a80*/  I2F.F64 R24, R10 ;  /* 0x0000000a00187312 */ /* 0x001e240000201c00 */
[----:B0-----:R-:W-:Y:S01]  /*0a90*/  DFMA R14, R24, -UR14, R26 ;  /* 0x8000000e180e7c2b */ /* 0x001fe2000800001a */
[----:B------:R-:W-:Y:S01]  /*0aa0*/  UMOV UR14, 0x33145c00 ;  /* 0x33145c00000e7882 */ /* 0x000fe20000000000 */
[----:B------:R-:W-:-:S06]  /*0ab0*/  UMOV UR15, 0x3c91a626 ;  /* 0x3c91a626000f7882 */ /* 0x000fcc0000000000 */
[----:B------:R-:W-:Y:S01]  /*0ac0*/  DFMA R14, R24, -UR14, R14 ;  /* 0x8000000e180e7c2b */ /* 0x000fe2000800000e */
[----:B------:R-:W-:Y:S01]  /*0ad0*/  UMOV UR14, 0x252049c0 ;  /* 0x252049c0000e7882 */ /* 0x000fe20000000000 */
[----:B------:R-:W-:-:S06]  /*0ae0*/  UMOV UR15, 0x397b839a ;  /* 0x397b839a000f7882 */ /* 0x000fcc0000000000 */
[----:B------:R-:W-:Y:S01]  /*0af0*/  DFMA R24, R24, -UR14, R14 ;  /* 0x8000000e18187c2b */ /* 0x000fe2000800000e */
[----:B------:R-:W-:Y:S10]  /*0b00*/  @!P0 BRA `(.L_x_8) ;  /* 0x00000000001c8947 */ /* 0x000ff40003800000 */
[----:B------:R-:W-:Y:S01]  /*0b10*/  IMAD.MOV.U32 R16, RZ, RZ, R26 ;  /* 0x000000ffff107224 */ /* 0x000fe200078e001a */
[----:B------:R-:W-:Y:S01]  /*0b20*/  MOV R10, 0xb50 ;  /* 0x00000b50000a7802 */ /* 0x000fe20000000f00 */
[----:B------:R-:W-:-:S07]  /*0b30*/  IMAD.MOV.U32 R12, RZ, RZ, R27 ;  /* 0x000000ffff0c7224 */ /* 0x000fce00078e001b */
[----:B------:R-:W-:Y:S05]  /*0b40*/  CALL.REL.NOINC `($_Z10dft_kernelP6MatrixP10FreqMatrix$__internal_trig_reduction_slowpathd) ;  /* 0x0000001000c07944 */ /* 0x000fea0003c00000 */
[----:B------:R-:W-:Y:S02]  /*0b50*/  IMAD.MOV.U32 R10, RZ, RZ, R14 ;  /* 0x000000ffff0a7224 */ /* 0x000fe400078e000e */
[----:B------:R-:W-:Y:S02]  /*0b60*/  IMAD.MOV.U32 R24, RZ, RZ, R16 ;  /* 0x000000ffff187224 */ /* 0x000fe400078e0010 */
[----:B------:R-:W-:-:S07]  /*0b70*/  IMAD.MOV.U32 R25, RZ, RZ, R17 ;  /* 0x000000ffff197224 */ /* 0x000fce00078e0011 */
.L_x_8:
[----:B------:R-:W-:Y:S05]  /*0b80*/  BSYNC.RECONVERGENT B1 ;  /* 0x0000000000017941 */ /* 0x000fea0003800200 */
.L_x_7:
[----:B------:R-:W-:-:S07]  /*0b90*/  VIADD R10, R10, 0x1 ;  /* 0x000000010a0a7836 */ /* 0x000fce0000000000 */
.L_x_6:
[----:B------:R-:W-:Y:S05]  /*0ba0*/  BSYNC.RECONVERGENT B0 ;  /* 0x0000000000007941 */ /* 0x000fea0003800200 */
.L_x_5:
[----:B------:R-:W-:-:S05]  /*0bb0*/  IMAD.SHL.U32 R12, R10, 0x40, RZ ;  /* 0x000000400a0c7824 */ /* 0x000fca00078e00ff */
[----:B------:R-:W-:-:S04]  /*0bc0*/  LOP3.LUT R12, R12, 0x40, RZ, 0xc0, !PT ;  /* 0x000000400c0c7812 */ /* 0x000fc800078ec0ff */
[----:B------:R-:W-:-:S05]  /*0bd0*/  IADD3 R30, P0, PT, R12, UR16, RZ ;  /* 0x000000100c1e7c10 */ /* 0x000fca000ff1e0ff */
[----:B------:R-:W-:-:S05]  /*0be0*/  IMAD.X R31, RZ, RZ, UR17, P0 ;  /* 0x00000011ff1f7e24 */ /* 0x000fca00080e06ff */
[----:B------:R-:W2:Y:S04]  /*0bf0*/  LDG.E.128.CONSTANT R12, desc[UR10][R30.64] ;  /* 0x0000000a1e0c7981 */ /* 0x000ea8000c1e9d00 */
[----:B------:R-:W3:Y:S04]  /*0c00*/  LDG.E.128.CONSTANT R16, desc[UR10][R30.64+0x10] ;  /* 0x0000100a1e107981 */ /* 0x000ee8000c1e9d00 */
[----:B------:R-:W4:Y:S01]  /*0c10*/  LDG.E.128.CONSTANT R20, desc[UR10][R30.64+0x20] ;  /* 0x0000200a1e147981 */ /* 0x000f22000c1e9d00 */
[----:B------:R-:W-:Y:S01]  /*0c20*/  LOP3.LUT R28, R10, 0x1, RZ, 0xc0, !PT ;  /* 0x000000010a1c7812 */ /* 0x000fe200078ec0ff */
[----:B------:R-:W-:Y:S01]  /*0c30*/  IMAD.MOV.U32 R32, RZ, RZ, 0x20fd8164 ;  /* 0x20fd8164ff207424 */ /* 0x000fe200078e00ff */
[----:B------:R-:W-:Y:S01]  /*0c40*/  DSETP.NEU.AND P1, PT, |R26|, +INF , PT ;  /* 0x7ff000001a00742a */ /* 0x000fe20003f2d200 */
[----:B------:R-:W-:Y:S01]  /*0c50*/  IMAD.MOV.U32 R33, RZ, RZ, 0x3da8ff83 ;  /* 0x3da8ff83ff217424 */ /* 0x000fe200078e00ff */
[----:B------:R-:W-:Y:S01]  /*0c60*/  ISETP.NE.U32.AND P0, PT, R28, 0x1, PT ;  /* 0x000000011c00780c */ /* 0x000fe20003f05070 */
[----:B------:R-:W-:Y:S01]  /*0c70*/  DMUL R28, R24, R24 ;  /* 0x00000018181c7228 */ /* 0x000fe20000000000 */
[----:B------:R-:W-:Y:S02]  /*0c80*/  BSSY.RECONVERGENT B0, `(.L_x_9) ;  /* 0x000002d000007945 */ /* 0x000fe40003800200 */
[----:B------:R-:W-:-:S02]  /*0c90*/  FSEL R32, R32, -8.06006814911005101289e+34, !P0 ;  /* 0xf9785eba20207808 */ /* 0x000fc40004000000 */
[----:B------:R-:W-:-:S06]  /*0ca0*/  FSEL R33, -R33, 0.11223486810922622681, !P0 ;  /* 0x3de5db6521217808 */ /* 0x000fcc0004000100 */
[----:B--2---:R-:W-:-:S08]  /*0cb0*/  DFMA R12, R28, R32, R12 ;  /* 0x000000201c0c722b */ /* 0x004fd0000000000c */
[----:B------:R-:W-:-:S08]  /*0cc0*/  DFMA R12, R28, R12, R14 ;  /* 0x0000000c1c0c722b */ /* 0x000fd0000000000e */
[----:B---3--:R-:W-:-:S08]  /*0cd0*/  DFMA R12, R28, R12, R16 ;  /* 0x0000000c1c0c722b */ /* 0x008fd00000000010 */
[----:B------:R-:W-:-:S08]  /*0ce0*/  DFMA R12, R28, R12, R18 ;  /* 0x0000000c1c0c722b */ /* 0x000fd00000000012 */
[----:B----4-:R-:W-:-:S08]  /*0cf0*/  DFMA R12, R28, R12, R20 ;  /* 0x0000000c1c0c722b */ /* 0x010fd00000000014 */
[----:B------:R-:W-:-:S08]  /*0d00*/  DFMA R12, R28, R12, R22 ;  /* 0x0000000c1c0c722b */ /* 0x000fd00000000016 */
[----:B------:R-:W-:Y:S02]  /*0d10*/  DFMA R24, R12, R24, R24 ;  /* 0x000000180c18722b */ /* 0x000fe40000000018 */
[----:B------:R-:W-:Y:S02]  /*0d20*/  DFMA R12, R28, R12, 1 ;  /* 0x3ff000001c0c742b */ /* 0x000fe4000000000c */
[----:B------:R-:W-:-:S08]  /*0d30*/  @!P1 DMUL R28, RZ, R26 ;  /* 0x0000001aff1c9228 */ /* 0x000fd00000000000 */
[----:B------:R-:W-:Y:S02]  /*0d40*/  FSEL R14, R12, R24, !P0 ;  /* 0x000000180c0e7208 */ /* 0x000fe40004000000 */
[----:B------:R-:W-:Y:S02]  /*0d50*/  FSEL R15, R13, R25, !P0 ;  /* 0x000000190d0f7208 */ /* 0x000fe40004000000 */
[----:B------:R-:W-:Y:S01]  /*0d60*/  LOP3.LUT P0, RZ, R10, 0x2, RZ, 0xc0, !PT ;  /* 0x000000020aff7812 */ /* 0x000fe2000780c0ff */
[----:B------:R-:W-:-:S03]  /*0d70*/  @!P1 IMAD.MOV.U32 R10, RZ, RZ, RZ ;  /* 0x000000ffff0a9224 */ /* 0x000fc600078e00ff */
[----:B------:R-:W-:-:S10]  /*0d80*/  DADD R12, RZ, -R14 ;  /* 0x00000000ff0c7229 */ /* 0x000fd4000000080e */
[----:B------:R-:W-:Y:S02]  /*0d90*/  FSEL R24, R14, R12, !P0 ;  /* 0x0000000c0e187208 */ /* 0x000fe40004000000 */
[----:B------:R-:W-:Y:S01]  /*0da0*/  FSEL R25, R15, R13, !P0 ;  /* 0x0000000d0f197208 */ /* 0x000fe20004000000 */
[----:B------:R-:W-:Y:S06]  /*0db0*/  @!P1 BRA `(.L_x_10) ;  /* 0x0000000000649947 */ /* 0x000fec0003800000 */
[----:B------:R-:W-:Y:S01]  /*0dc0*/  UMOV UR14, 0x6dc9c883 ;  /* 0x6dc9c883000e7882 */ /* 0x000fe20000000000 */
[----:B------:R-:W-:Y:S01]  /*0dd0*/  UMOV UR15, 0x3fe45f30 ;  /* 0x3fe45f30000f7882 */ /* 0x000fe20000000000 */
[C---:B------:R-:W-:Y:S02]  /*0de0*/  DSETP.GE.AND P0, PT, |R26|.reuse, 2.14748364800000000000e+09, PT ;  /* 0x41e000001a00742a */ /* 0x040fe40003f06200 */
        /* <DEDUP_REMOVED lines=13> */
[----:B------:R-:W-:Y:S01]  /*0ec0*/  BSSY.RECONVERGENT B1, `(.L_x_11) ;  /* 0x0000005000017945 */ /* 0x000fe20003800200 */
[----:B------:R-:W-:Y:S01]  /*0ed0*/  IMAD.MOV.U32 R16, RZ, RZ, R26 ;  /* 0x000000ffff107224 */ /* 0x000fe200078e001a */
[----:B------:R-:W-:Y:S01]  /*0ee0*/  MOV R10, 0xf10 ;  /* 0x00000f10000a7802 */ /* 0x000fe20000000f00 */
[----:B------:R-:W-:-:S07]  /*0ef0*/  IMAD.MOV.U32 R12, RZ, RZ, R27 ;  /* 0x000000ffff0c7224 */ /* 0x000fce00078e001b */
[----:B------:R-:W-:Y:S05]  /*0f00*/  CALL.REL.NOINC `($_Z10dft_kernelP6MatrixP10FreqMatrix$__internal_trig_reduction_slowpathd) ;  /* 0x0000000c00d07944 */ /* 0x000fea0003c00000 */
[----:B------:R-:W-:Y:S05]  /*0f10*/  BSYNC.RECONVERGENT B1 ;  /* 0x0000000000017941 */ /* 0x000fea0003800200 */
.L_x_11:
[----:B------:R-:W-:Y:S02]  /*0f20*/  IMAD.MOV.U32 R10, RZ, RZ, R14 ;  /* 0x000000ffff0a7224 */ /* 0x000fe400078e000e */
[----:B------:R-:W-:Y:S02]  /*0f30*/  IMAD.MOV.U32 R28, RZ, RZ, R16 ;  /* 0x000000ffff1c7224 */ /* 0x000fe400078e0010 */
[----:B------:R-:W-:-:S07]  /*0f40*/  IMAD.MOV.U32 R29, RZ, RZ, R17 ;  /* 0x000000ffff1d7224 */ /* 0x000fce00078e0011 */
.L_x_10:
[----:B------:R-:W-:Y:S05]  /*0f50*/  BSYNC.RECONVERGENT B0 ;  /* 0x0000000000007941 */ /* 0x000fea0003800200 */
.L_x_9:
        /* <DEDUP_REMOVED lines=9> */
[----:B------:R-:W-:Y:S01]  /*0ff0*/  DMUL R24, R8, R24 ;  /* 0x0000001808187228 */ /* 0x000fe20000000000 */
[----:B------:R-:W-:Y:S01]  /*1000*/  IMAD.MOV.U32 R33, RZ, RZ, 0x3da8ff83 ;  /* 0x3da8ff83ff217424 */ /* 0x000fe200078e00ff */
[----:B------:R-:W-:Y:S01]  /*1010*/  ISETP.NE.U32.AND P0, PT, R26, 0x1, PT ;  /* 0x000000011a00780c */ /* 0x000fe20003f05070 */
[----:B------:R-:W-:Y:S01]  /*1020*/  DMUL R26, R28, R28 ;  /* 0x0000001c1c1a7228 */ /* 0x000fe20000000000 */
[----:B------:R-:W-:Y:S01]  /*1030*/  UIADD3 UR7, UPT, UPT, UR7, 0x1, URZ ;  /* 0x0000000107077890 */ /* 0x000fe2000fffe0ff */
[----:B------:R-:W-:Y:S01]  /*1040*/  IMAD.IADD R0, R11, 0x1, R0 ;  /* 0x000000010b007824 */ /* 0x000fe200078e0200 */
[----:B------:R-:W-:-:S02]  /*1050*/  FSEL R32, R32, -8.06006814911005101289e+34, !P0 ;  /* 0xf9785eba20207808 */ /* 0x000fc40004000000 */
[----:B------:R-:W-:Y:S01]  /*1060*/  FSEL R33, -R33, 0.11223486810922622681, !P0 ;  /* 0x3de5db6521217808 */ /* 0x000fe20004000100 */
[----:B------:R-:W-:-:S05]  /*1070*/  UISETP.NE.AND UP0, UPT, UR7, 0x10, UPT ;  /* 0x000000100700788c */ /* 0x000fca000bf05270 */
[----:B--2---:R-:W-:-:S08]  /*1080*/  DFMA R12, R26, R32, R12 ;  /* 0x000000201a0c722b */ /* 0x004fd0000000000c */
[C---:B------:R-:W-:Y:S01]  /*1090*/  DFMA R12, R26.reuse, R12, R14 ;  /* 0x0000000c1a0c722b */ /* 0x040fe2000000000e */
[----:B------:R-:W0:Y:S07]  /*10a0*/  LDS.64 R14, [UR18] ;  /* 0x00000012ff0e7984 */ /* 0x000e2e0008000a00 */
[----:B---3--:R-:W-:-:S08]  /*10b0*/  DFMA R12, R26, R12, R16 ;  /* 0x0000000c1a0c722b */ /* 0x008fd00000000010 */
[----:B------:R-:W-:-:S08]  /*10c0*/  DFMA R12, R26, R12, R18 ;  /* 0x0000000c1a0c722b */ /* 0x000fd00000000012 */
[----:B----4-:R-:W-:-:S08]  /*10d0*/  DFMA R12, R26, R12, R20 ;  /* 0x0000000c1a0c722b */ /* 0x010fd00000000014 */
[----:B------:R-:W-:-:S08]  /*10e0*/  DFMA R12, R26, R12, R22 ;  /* 0x0000000c1a0c722b */ /* 0x000fd00000000016 */
[----:B------:R-:W-:Y:S02]  /*10f0*/  DFMA R28, R12, R28, R28 ;  /* 0x0000001c0c1c722b */ /* 0x000fe4000000001c */
[----:B------:R-:W-:-:S10]  /*1100*/  DFMA R12, R26, R12, 1 ;  /* 0x3ff000001a0c742b */ /* 0x000fd4000000000c */
[----:B------:R-:W-:Y:S02]  /*1110*/  FSEL R16, R12, R28, !P0 ;  /* 0x0000001c0c107208 */ /* 0x000fe40004000000 */
[----:B------:R-:W-:Y:S02]  /*1120*/  FSEL R17, R13, R29, !P0 ;  /* 0x0000001d0d117208 */ /* 0x000fe40004000000 */
[----:B------:R-:W-:-:S04]  /*1130*/  LOP3.LUT P0, RZ, R10, 0x2, RZ, 0xc0, !PT ;  /* 0x000000020aff7812 */ /* 0x000fc8000780c0ff */
[----:B------:R-:W-:-:S10]  /*1140*/  DADD R12, RZ, -R16 ;  /* 0x00000000ff0c7229 */ /* 0x000fd40000000810 */
[----:B------:R-:W-:Y:S02]  /*1150*/  FSEL R12, R16, R12, !P0 ;  /* 0x0000000c100c7208 */ /* 0x000fe40004000000 */
[----:B------:R-:W-:-:S06]  /*1160*/  FSEL R13, R17, R13, !P0 ;  /* 0x0000000d110d7208 */ /* 0x000fcc0004000000 */
[----:B------:R-:W-:-:S08]  /*1170*/  DMUL R12, R8, R12 ;  /* 0x0000000c080c7228 */ /* 0x000fd00000000000 */
[----:B------:R-:W-:Y:S02]  /*1180*/  DMUL R16, RZ, R12 ;  /* 0x0000000cff107228 */ /* 0x000fe40000000000 */
[----:B0-----:R-:W-:-:S06]  /*1190*/  DMUL R12, R12, R14 ;  /* 0x0000000e0c0c7228 */ /* 0x001fcc0000000000 */
[----:B------:R-:W-:Y:S02]  /*11a0*/  DFMA R16, R24, R14, -R16 ;  /* 0x0000000e1810722b */ /* 0x000fe40000000810 */
[----:B------:R-:W-:-:S06]  /*11b0*/  DFMA R12, RZ, R24, R12 ;  /* 0x00000018ff0c722b */ /* 0x000fcc000000000c */
[----:B------:R-:W-:Y:S02]  /*11c0*/  DADD R6, R16, R6 ;  /* 0x0000000010067229 */ /* 0x000fe40000000006 */
[----:B------:R-:W-:Y:S01]  /*11d0*/  DADD R4, R12, R4 ;  /* 0x000000000c047229 */ /* 0x000fe20000000004 */
[----:B------:R-:W-:Y:S10]  /*11e0*/  BRA.U UP0, `(.L_x_12) ;  /* 0xfffffff500607547 */ /* 0x000ff4000b83ffff */
[----:B------:R-:W-:-:S04]  /*11f0*/  UIADD3 UR6, UPT, UPT, UR6, 0x1, URZ ;  /* 0x0000000106067890 */ /* 0x000fc8000fffe0ff */
[----:B------:R-:W-:-:S09]  /*1200*/  UISETP.NE.AND UP0, UPT, UR6, 0x10, UPT ;  /* 0x000000100600788c */ /* 0x000fd2000bf05270 */
[----:B------:R-:W-:Y:S05]  /*1210*/  BRA.U UP0, `(.L_x_13) ;  /* 0xfffffff100c07547 */ /* 0x000fea000b83ffff */
[----:B------:R-:W0:Y:S08]  /*1220*/  LDC.64 R2, c[0x0][0x380] ;  /* 0x0000e000ff027b82 */ /* 0x000e300000000a00 */
[----:B------:R-:W-:Y:S06]  /*1230*/  BAR.SYNC.DEFER_BLOCKING 0x0 ;  /* 0x0000000000007b1d */ /* 0x000fec0000010000 */
[----:B0-----:R-:W2:Y:S01]  /*1240*/  LDG.E R0, desc[UR10][R2.64] ;  /* 0x0000000a02007981 */ /* 0x001ea2000c1e1900 */
[----:B------:R-:W-:-:S06]  /*1250*/  UIADD3 UR5, UPT, UPT, UR5, 0x10, URZ ;  /* 0x0000001005057890 */ /* 0x000fcc000fffe0ff */
[----:B--2---:R-:W-:-:S13]  /*1260*/  ISETP.LE.AND P0, PT, R0, UR5, PT ;  /* 0x0000000500007c0c */ /* 0x004fda000bf03270 */
[----:B------:R-:W-:Y:S05]  /*1270*/  @!P0 BRA `(.L_x_14) ;  /* 0xfffffff000548947 */ /* 0x000fea000383ffff */
.L_x_1:
[----:B------:R-:W-:-:S06]  /*1280*/  UIADD3 UR4, UPT, UPT, UR4, 0x10, URZ ;  /* 0x0000001004047890 */ /* 0x000fcc000fffe0ff */
[----:B------:R-:W-:-:S13]  /*1290*/  ISETP.LE.AND P0, PT, R0, UR4, PT ;  /* 0x0000000400007c0c */ /* 0x000fda000bf03270 */
[----:B------:R-:W-:Y:S05]  /*12a0*/  @!P0 BRA `(.L_x_15) ;  /* 0xfffffff0003c8947 */ /* 0x000fea000383ffff */
.L_x_0:
[----:B------:R-:W-:-:S06]  /*12b0*/  IMAD R8, R0, R0, RZ ;  /* 0x0000000000087224 */ /* 0x000fcc00078e02ff */
[----:B------:R-:W0:Y:S08]  /*12c0*/  I2F.F64.U32 R8, R8 ;  /* 0x0000000800087312 */ /* 0x000e300000201800 */
[----:B0-----:R-:W0:Y:S01]  /*12d0*/  MUFU.RCP64H R3, R9 ;  /* 0x0000000900037308 */ /* 0x001e220000001800 */
[----:B------:R-:W-:-:S05]  /*12e0*/  VIADD R2, R9, 0x300402 ;  /* 0x0030040209027836 */ /* 0x000fca0000000000 */
[----:B------:R-:W-:Y:S01]  /*12f0*/  FSETP.GEU.AND P0, PT, |R2|, 5.8789094863358348022e-39, PT ;  /* 0x004004020200780b */ /* 0x000fe20003f0e200 */
[----:B0-----:R-:W-:-:S08]  /*1300*/  DFMA R12, -R8, R2, 1 ;  /* 0x3ff00000080c742b */ /* 0x001fd00000000102 */
[----:B------:R-:W-:-:S08]  /*1310*/  DFMA R12, R12, R12, R12 ;  /* 0x0000000c0c0c722b */ /* 0x000fd0000000000c */
[----:B------:R-:W-:-:S08]  /*1320*/  DFMA R12, R2, R12, R2 ;  /* 0x0000000c020c722b */ /* 0x000fd00000000002 */
[----:B------:R-:W-:-:S08]  /*1330*/  DFMA R14, -R8, R12, 1 ;  /* 0x3ff00000080e742b */ /* 0x000fd0000000010c */
[----:B------:R-:W-:Y:S01]  /*1340*/  DFMA R12, R12, R14, R12 ;  /* 0x0000000e0c0c722b */ /* 0x000fe2000000000c */
[----:B------:R-:W-:Y:S10]  /*1350*/  @P0 BRA `(.L_x_16) ;  /* 0x0000000000200947 */ /* 0x000ff40003800000 */
[----:B------:R-:W-:Y:S01]  /*1360*/  LOP3.LUT R0, R9, 0x7fffffff, RZ, 0xc0, !PT ;  /* 0x7fffffff09007812 */ /* 0x000fe200078ec0ff */
[----:B------:R-:W-:Y:S02]  /*1370*/  IMAD.MOV.U32 R12, RZ, RZ, R8 ;  /* 0x000000ffff0c7224 */ /* 0x000fe400078e0008 */
[----:B------:R-:W-:Y:S02]  /*1380*/  IMAD.MOV.U32 R13, RZ, RZ, R9 ;  /* 0x000000ffff0d7224 */ /* 0x000fe400078e0009 */
[----:B------:R-:W-:Y:S01]  /*1390*/  VIADD R16, R0, 0xfff00000 ;  /* 0xfff0000000107836 */ /* 0x000fe20000000000 */
[----:B------:R-:W-:-:S07]  /*13a0*/  MOV R0, 0x13c0 ;  /* 0x000013c000007802 */ /* 0x000fce0000000f00 */
[----:B------:R-:W-:Y:S05]  /*13b0*/  CALL.REL.NOINC `($__internal_0_$__cuda_sm20_dblrcp_rn_slowpath_v3) ;  /* 0x0000000000907944 */ /* 0x000fea0003c00000 */
[----:B------:R-:W-:Y:S02]  /*13c0*/  IMAD.MOV.U32 R12, RZ, RZ, R16 ;  /* 0x000000ffff0c7224 */ /* 0x000fe400078e0010 */
[----:B------:R-:W-:-:S07]  /*13d0*/  IMAD.MOV.U32 R13, RZ, RZ, R17 ;  /* 0x000000ffff0d7224 */ /* 0x000fce00078e0011 */
.L_x_16:
[-C--:B------:R-:W-:Y:S02]  /*13e0*/  DMUL R2, RZ, R12.reuse ;  /* 0x0000000cff027228 */ /* 0x080fe40000000000 */
[----:B------:R-:W-:Y:S02]  /*13f0*/  DMUL R8, R8, R12 ;  /* 0x0000000c08087228 */ /* 0x000fe40000000000 */
[C---:B------:R-:W-:Y:S02]  /*1400*/  DMUL R6, R12.reuse, R6 ;  /* 0x000000060c067228 */ /* 0x040fe40000000000 */
[----:B------:R-:W-:Y:S02]  /*1410*/  DMUL R4, R12, R4 ;  /* 0x000000040c047228 */ /* 0x000fe40000000000 */
[----:B------:R-:W-:-:S08]  /*1420*/  DMUL R14, R2, R2 ;  /* 0x00000002020e7228 */ /* 0x000fd00000000000 */
[----:B------:R-:W-:-:S06]  /*1430*/  DFMA R20, R8, R8, R14 ;  /* 0x000000080814722b */ /* 0x000fcc000000000e */
[----:B------:R-:W0:Y:S04]  /*1440*/  MUFU.RCP64H R15, R21 ;  /* 0x00000015000f7308 */ /* 0x000e280000001800 */
        /* <DEDUP_REMOVED lines=14> */
.L_x_17:
[----:B------:R-:W0:Y:S01]  /*1530*/  LDCU.64 UR4, c[0x0][0x388] ;  /* 0x00007100ff0477ac */ /* 0x000e220008000a00 */
[-C--:B------:R-:W-:Y:S02]  /*1540*/  DMUL R12, R4, R2.reuse ;  /* 0x00000002040c7228 */ /* 0x080fe40000000000 */
[----:B------:R-:W-:-:S06]  /*1550*/  DMUL R2, R6, R2 ;  /* 0x0000000206027228 */ /* 0x000fcc0000000000 */
[-C--:B------:R-:W-:Y:S02]  /*1560*/  DFMA R12, R6, R8.reuse, R12 ;  /* 0x00000008060c722b */ /* 0x080fe4000000000c */
[----:B------:R-:W-:-:S06]  /*1570*/  DFMA R2, R4, R8, -R2 ;  /* 0x000000080402722b */ /* 0x000fcc0000000802 */
[-C--:B------:R-:W-:Y:S01]  /*1580*/  DMUL R12, R12, R16.reuse ;  /* 0x000000100c0c7228 */ /* 0x080fe20000000000 */
[----:B0-----:R-:W-:Y:S01]  /*1590*/  UIMAD.WIDE.U32 UR4, UR9, 0x2000, UR4 ;  /* 0x00002000090478a5 */ /* 0x001fe2000f8e0004 */
[----:B------:R-:W-:-:S05]  /*15a0*/  DMUL R14, R2, R16 ;  /* 0x00000010020e7228 */ /* 0x000fca0000000000 */
[----:B------:R-:W-:Y:S02]  /*15b0*/  IMAD.U32 R4, RZ, RZ, UR4 ;  /* 0x00000004ff047e24 */ /* 0x000fe4000f8e00ff */
[----:B------:R-:W-:Y:S02]  /*15c0*/  IMAD.U32 R5, RZ, RZ, UR5 ;  /* 0x00000005ff057e24 */ /* 0x000fe4000f8e00ff */
[----:B------:R-:W-:-:S05]  /*15d0*/  IMAD.WIDE.U32 R2, R11, 0x10, R4 ;  /* 0x000000100b027825 */ /* 0x000fca00078e0004 */
[----:B------:R-:W-:Y:S01]  /*15e0*/  STG.E.128 desc[UR10][R2.64+0x10], R12 ;  /* 0x0000100c02007986 */ /* 0x000fe2000c101d0a */
[----:B------:R-:W-:Y:S05]  /*15f0*/  EXIT ;  /* 0x000000000000794d */ /* 0x000fea0003800000 */
        .weak           $__internal_0_$__cuda_sm20_dblrcp_rn_slowpath_v3
        .type           $__internal_0_$__cuda_sm20_dblrcp_rn_slowpath_v3,@function
        .size           $__internal_0_$__cuda_sm20_dblrcp_rn_slowpath_v3,($__internal_1_$__cuda_sm20_div_rn_f64_full - $__internal_0_$__cuda_sm20_dblrcp_rn_slowpath_v3)
$__internal_0_$__cuda_sm20_dblrcp_rn_slowpath_v3:
[----:B------:R-:W-:-:S14]  /*1600*/  DSETP.GTU.AND P0, PT, |R12|, +INF , PT ;  /* 0x7ff000000c00742a */ /* 0x000fdc0003f0c200 */
[----:B------:R-:W-:Y:S05]  /*1610*/  @P0 BRA `(.L_x_18) ;  /* 0x00000000007c0947 */ /* 0x000fea0003800000 */
[----:B------:R-:W-:-:S05]  /*1620*/  LOP3.LUT R17, R13, 0x7fffffff, RZ, 0xc0, !PT ;  /* 0x7fffffff0d117812 */ /* 0x000fca00078ec0ff */
[----:B------:R-:W-:-:S05]  /*1630*/  VIADD R10, R17, 0xffffffff ;  /* 0xffffffff110a7836 */ /* 0x000fca0000000000 */
[----:B------:R-:W-:-:S13]  /*1640*/  ISETP.GE.U32.AND P0, PT, R10, 0x7fefffff, PT ;  /* 0x7fefffff0a00780c */ /* 0x000fda0003f06070 */
[----:B------:R-:W-:Y:S01]  /*1650*/  @P0 LOP3.LUT R15, R13, 0x7ff00000, RZ, 0x3c, !PT ;  /* 0x7ff000000d0f0812 */ /* 0x000fe200078e3cff */
[----:B------:R-:W-:Y:S01]  /*1660*/  @P0 IMAD.MOV.U32 R14, RZ, RZ, RZ ;  /* 0x000000ffff0e0224 */ /* 0x000fe200078e00ff */
[----:B------:R-:W-:Y:S06]  /*1670*/  @P0 BRA `(.L_x_19) ;  /* 0x00000000006c0947 */ /* 0x000fec0003800000 */
[----:B------:R-:W-:-:S13]  /*1680*/  ISETP.GE.U32.AND P0, PT, R17, 0x1000001, PT ;  /* 0x010000011100780c */ /* 0x000fda0003f06070 */
[----:B------:R-:W-:Y:S05]  /*1690*/  @!P0 BRA `(.L_x_20) ;  /* 0x0000000000348947 */ /* 0x000fea0003800000 */
[----:B------:R-:W-:Y:S02]  /*16a0*/  VIADD R15, R13, 0xc0200000 ;  /* 0xc02000000d0f7836 */ /* 0x000fe40000000000 */
[----:B------:R-:W-:Y:S02]  /*16b0*/  IMAD.MOV.U32 R14, RZ, RZ, R12 ;  /* 0x000000ffff0e7224 */ /* 0x000fe400078e000c */
[----:B------:R-:W0:Y:S04]  /*16c0*/  MUFU.RCP64H R17, R15 ;  /* 0x0000000f00117308 */ /* 0x000e280000001800 */
[----:B0-----:R-:W-:-:S08]  /*16d0*/  DFMA R18, -R14, R16, 1 ;  /* 0x3ff000000e12742b */ /* 0x001fd00000000110 */
[----:B------:R-:W-:-:S08]  /*16e0*/  DFMA R18, R18, R18, R18 ;  /* 0x000000121212722b */ /* 0x000fd00000000012 */
[----:B------:R-:W-:-:S08]  /*16f0*/  DFMA R18, R16, R18, R16 ;  /* 0x000000121012722b */ /* 0x000fd00000000010 */
[----:B------:R-:W-:-:S08]  /*1700*/  DFMA R16, -R14, R18, 1 ;  /* 0x3ff000000e10742b */ /* 0x000fd00000000112 */
[----:B------:R-:W-:-:S08]  /*1710*/  DFMA R16, R18, R16, R18 ;  /* 0x000000101210722b */ /* 0x000fd00000000012 */
[----:B------:R-:W-:-:S08]  /*1720*/  DMUL R16, R16, 2.2250738585072013831e-308 ;  /* 0x0010000010107828 */ /* 0x000fd00000000000 */
[----:B------:R-:W-:-:S08]  /*1730*/  DFMA R12, -R12, R16, 1 ;  /* 0x3ff000000c0c742b */ /* 0x000fd00000000110 */
[----:B------:R-:W-:-:S08]  /*1740*/  DFMA R12, R12, R12, R12 ;  /* 0x0000000c0c0c722b */ /* 0x000fd0000000000c */
[----:B------:R-:W-:Y:S01]  /*1750*/  DFMA R14, R16, R12, R16 ;  /* 0x0000000c100e722b */ /* 0x000fe20000000010 */
[----:B------:R-:W-:Y:S10]  /*1760*/  BRA `(.L_x_19) ;  /* 0x0000000000307947 */ /* 0x000ff40003800000 */
.L_x_20:
[----:B------:R-:W-:Y:S01]  /*1770*/  DMUL R12, R12, 8.11296384146066816958e+31 ;  /* 0x469000000c0c7828 */ /* 0x000fe20000000000 */
[----:B------:R-:W-:-:S05]  /*1780*/  IMAD.MOV.U32 R14, RZ, RZ, R16 ;  /* 0x000000ffff0e7224 */ /* 0x000fca00078e0010 */
[----:B------:R-:W0:Y:S02]  /*1790*/  MUFU.RCP64H R15, R13 ;  /* 0x0000000d000f7308 */ /* 0x000e240000001800 */
[----:B0-----:R-:W-:-:S08]  /*17a0*/  DFMA R16, -R12, R14, 1 ;  /* 0x3ff000000c10742b */ /* 0x001fd0000000010e */
[----:B------:R-:W-:-:S08]  /*17b0*/  DFMA R16, R16, R16, R16 ;  /* 0x000000101010722b */ /* 0x000fd00000000010 */
[----:B------:R-:W-:-:S08]  /*17c0*/  DFMA R16, R14, R16, R14 ;  /* 0x000000100e10722b */ /* 0x000fd0000000000e */
[----:B------:R-:W-:-:S08]  /*17d0*/  DFMA R14, -R12, R16, 1 ;  /* 0x3ff000000c0e742b */ /* 0x000fd00000000110 */
[----:B------:R-:W-:-:S08]  /*17e0*/  DFMA R14, R16, R14, R16 ;  /* 0x0000000e100e722b */ /* 0x000fd00000000010 */
[----:B------:R-:W-:Y:S01]  /*17f0*/  DMUL R14, R14, 8.11296384146066816958e+31 ;  /* 0x469000000e0e7828 */ /* 0x000fe20000000000 */
[----:B------:R-:W-:Y:S10]  /*1800*/  BRA `(.L_x_19) ;  /* 0x0000000000087947 */ /* 0x000ff40003800000 */
.L_x_18:
[----:B------:R-:W-:Y:S01]  /*1810*/  LOP3.LUT R15, R13, 0x80000, RZ, 0xfc, !PT ;  /* 0x000800000d0f7812 */ /* 0x000fe200078efcff */
[----:B------:R-:W-:-:S07]  /*1820*/  IMAD.MOV.U32 R14, RZ, RZ, R12 ;  /* 0x000000ffff0e7224 */ /* 0x000fce00078e000c */
.L_x_19:
[----:B------:R-:W-:Y:S02]  /*1830*/  IMAD.MOV.U32 R12, RZ, RZ, R0 ;  /* 0x000000ffff0c7224 */ /* 0x000fe400078e0000 */
[----:B------:R-:W-:Y:S02]  /*1840*/  IMAD.MOV.U32 R13, RZ, RZ, 0x0 ;  /* 0x00000000ff0d7424 */ /* 0x000fe400078e00ff */
[----:B------:R-:W-:Y:S02]  /*1850*/  IMAD.MOV.U32 R16, RZ, RZ, R14 ;  /* 0x000000ffff107224 */ /* 0x000fe400078e000e */
[----:B------:R-:W-:Y:S01]  /*1860*/  IMAD.MOV.U32 R17, RZ, RZ, R15 ;  /* 0x000000ffff117224 */ /* 0x000fe200078e000f */
[----:B------:R-:W-:Y:S06]  /*1870*/  RET.REL.NODEC R12 `(_Z10dft_kernelP6MatrixP10FreqMatrix) ;  /* 0xffffffe40ce07950 */ /* 0x000fec0003c3ffff */
        .weak           $__internal_1_$__cuda_sm20_div_rn_f64_full
        .type           $__internal_1_$__cuda_sm20_div_rn_f64_full,@function
        .size           $__internal_1_$__cuda_sm20_div_rn_f64_full,($_Z10dft_kernelP6MatrixP10FreqMatrix$__internal_trig_reduction_slowpathd - $__internal_1_$__cuda_sm20_div_rn_f64_full)
$__internal_1_$__cuda_sm20_div_rn_f64_full:
[C---:B------:R-:W-:Y:S01]  /*1880*/  FSETP.GEU.AND P0, PT, |R17|.reuse, 1.469367938527859385e-39, PT ;  /* 0x001000001100780b */ /* 0x040fe20003f0e200 */
[--C-:B------:R-:W-:Y:S01]  /*1890*/  IMAD.MOV.U32 R16, RZ, RZ, R12.reuse ;  /* 0x000000ffff107224 */ /* 0x100fe200078e000c */
[----:B------:R-:W-:Y:S01]  /*18a0*/  LOP3.LUT R14, R17, 0x800fffff, RZ, 0xc0, !PT ;  /* 0x800fffff110e7812 */ /* 0x000fe200078ec0ff */
[----:B------:R-:W-:Y:S01]  /*18b0*/  IMAD.MOV.U32 R24, RZ, RZ, 0x1 ;  /* 0x00000001ff187424 */ /* 0x000fe200078e00ff */
[C---:B------:R-:W-:Y:S01]  /*18c0*/  FSETP.GEU.AND P2, PT, |R19|.reuse, 1.469367938527859385e-39, PT ;  /* 0x001000001300780b */ /* 0x040fe20003f4e200 */
[----:B------:R-:W-:Y:S01]  /*18d0*/  BSSY.RECONVERGENT B1, `(.L_x_21) ;  /* 0x0000054000017945 */ /* 0x000fe20003800200 */
[----:B------:R-:W-:Y:S01]  /*18e0*/  LOP3.LUT R15, R14, 0x3ff00000, RZ, 0xfc, !PT ;  /* 0x3ff000000e0f7812 */ /* 0x000fe200078efcff */
[----:B------:R-:W-:Y:S01]  /*18f0*/  IMAD.MOV.U32 R14, RZ, RZ, R12 ;  /* 0x000000ffff0e7224 */ /* 0x000fe200078e000c */
[----:B------:R-:W-:Y:S02]  /*1900*/  LOP3.LUT R20, R19, 0x7ff00000, RZ, 0xc0, !PT ;  /* 0x7ff0000013147812 */ /* 0x000fe400078ec0ff */
[----:B------:R-:W-:-:S03]  /*1910*/  LOP3.LUT R23, R17, 0x7ff00000, RZ, 0xc0, !PT ;  /* 0x7ff0000011177812 */ /* 0x000fc600078ec0ff */
[----:B------:R-:W-:Y:S01]  /*1920*/  @!P0 DMUL R14, R16, 8.98846567431157953865e+307 ;  /* 0x7fe00000100e8828 */ /* 0x000fe20000000000 */
[----:B------:R-:W-:-:S03]  /*1930*/  ISETP.GE.U32.AND P1, PT, R20, R23, PT ;  /* 0x000000171400720c */ /* 0x000fc60003f26070 */
[----:B------:R-:W-:Y:S01]  /*1940*/  @!P2 LOP3.LUT R21, R17, 0x7ff00000, RZ, 0xc0, !PT ;  /* 0x7ff000001115a812 */ /* 0x000fe200078ec0ff */
[----:B------:R-:W-:Y:S01]  /*1950*/  @!P2 IMAD.MOV.U32 R26, RZ, RZ, RZ ;  /* 0x000000ffff1aa224 */ /* 0x000fe200078e00ff */
[----:B------:R-:W0:Y:S02]  /*1960*/  MUFU.RCP64H R25, R15 ;  /* 0x0000000f00197308 */ /* 0x000e240000001800 */
[----:B------:R-:W-:Y:S01]  /*1970*/  @!P2 ISETP.GE.U32.AND P3, PT, R20, R21, PT ;  /* 0x000000151400a20c */ /* 0x000fe20003f66070 */
[----:B------:R-:W-:-:S05]  /*1980*/  IMAD.MOV.U32 R21, RZ, RZ, 0x1ca00000 ;  /* 0x1ca00000ff157424 */ /* 0x000fca00078e00ff */
[----:B------:R-:W-:-:S04]  /*1990*/  @!P2 SEL R27, R21, 0x63400000, !P3 ;  /* 0x63400000151ba807 */ /* 0x000fc80005800000 */
[----:B------:R-:W-:-:S04]  /*19a0*/  @!P2 LOP3.LUT R27, R27, 0x80000000, R19, 0xf8, !PT ;  /* 0x800000001b1ba812 */ /* 0x000fc800078ef813 */
[----:B------:R-:W-:Y:S01]  /*19b0*/  @!P2 LOP3.LUT R27, R27, 0x100000, RZ, 0xfc, !PT ;  /* 0x001000001b1ba812 */ /* 0x000fe200078efcff */
[----:B0-----:R-:W-:-:S08]  /*19c0*/  DFMA R12, R24, -R14, 1 ;  /* 0x3ff00000180c742b */ /* 0x001fd0000000080e */
[----:B------:R-:W-:-:S08]  /*19d0*/  DFMA R12, R12, R12, R12 ;  /* 0x0000000c0c0c722b */ /* 0x000fd0000000000c */
[----:B------:R-:W-:Y:S01]  /*19e0*/  DFMA R24, R24, R12, R24 ;  /* 0x0000000c1818722b */ /* 0x000fe20000000018 */
[----:B------:R-:W-:Y:S01]  /*19f0*/  SEL R13, R21, 0x63400000, !P1 ;  /* 0x63400000150d7807 */ /* 0x000fe20004800000 */
[----:B------:R-:W-:-:S03]  /*1a00*/  IMAD.MOV.U32 R12, RZ, RZ, R18 ;  /* 0x000000ffff0c7224 */ /* 0x000fc600078e0012 */
[----:B------:R-:W-:-:S03]  /*1a10*/  LOP3.LUT R13, R13, 0x800fffff, R19, 0xf8, !PT ;  /* 0x800fffff0d0d7812 */ /* 0x000fc600078ef813 */
[----:B------:R-:W-:-:S03]  /*1a20*/  DFMA R28, R24, -R14, 1 ;  /* 0x3ff00000181c742b */ /* 0x000fc6000000080e */
[----:B------:R-:W-:-:S05]  /*1a30*/  @!P2 DFMA R12, R12, 2, -R26 ;  /* 0x400000000c0ca82b */ /* 0x000fca000000081a */
[----:B------:R-:W-:Y:S01]  /*1a40*/  DFMA R24, R24, R28, R24 ;  /* 0x0000001c1818722b */ /* 0x000fe20000000018 */
[----:B------:R-:W-:Y:S02]  /*1a50*/  IMAD.MOV.U32 R29, RZ, RZ, R20 ;  /* 0x000000ffff1d7224 */ /* 0x000fe400078e0014 */
[----:B------:R-:W-:Y:S01]  /*1a60*/  IMAD.MOV.U32 R28, RZ, RZ, R23 ;  /* 0x000000ffff1c7224 */ /* 0x000fe200078e0017 */
[----:B------:R-:W-:Y:S02]  /*1a70*/  @!P0 LOP3.LUT R28, R15, 0x7ff00000, RZ, 0xc0, !PT ;  /* 0x7ff000000f1c8812 */ /* 0x000fe400078ec0ff */
[----:B------:R-:W-:Y:S02]  /*1a80*/  @!P2 LOP3.LUT R29, R13, 0x7ff00000, RZ, 0xc0, !PT ;  /* 0x7ff000000d1da812 */ /* 0x000fe400078ec0ff */
[----:B------:R-:W-:Y:S01]  /*1a90*/  DMUL R26, R24, R12 ;  /* 0x0000000c181a7228 */ /* 0x000fe20000000000 */
[----:B------:R-:W-:Y:S02]  /*1aa0*/  VIADD R31, R28, 0xffffffff ;  /* 0xffffffff1c1f7836 */ /* 0x000fe40000000000 */
[----:B------:R-:W-:-:S05]  /*1ab0*/  VIADD R30, R29, 0xffffffff ;  /* 0xffffffff1d1e7836 */ /* 0x000fca0000000000 */
[----:B------:R-:W-:Y:S01]  /*1ac0*/  DFMA R22, R26, -R14, R12 ;  /* 0x8000000e1a16722b */ /* 0x000fe2000000000c */
[----:B------:R-:W-:-:S04]  /*1ad0*/  ISETP.GT.U32.AND P0, PT, R30, 0x7feffffe, PT ;  /* 0x7feffffe1e00780c */ /* 0x000fc80003f04070 */
[----:B------:R-:W-:-:S03]  /*1ae0*/  ISETP.GT.U32.OR P0, PT, R31, 0x7feffffe, P0 ;  /* 0x7feffffe1f00780c */ /* 0x000fc60000704470 */
[----:B------:R-:W-:-:S10]  /*1af0*/  DFMA R22, R24, R22, R26 ;  /* 0x000000161816722b */ /* 0x000fd4000000001a */
[----:B------:R-:W-:Y:S05]  /*1b00*/  @P0 BRA `(.L_x_22) ;  /* 0x00000000006c0947 */ /* 0x000fea0003800000 */
[----:B------:R-:W-:-:S04]  /*1b10*/  LOP3.LUT R19, R17, 0x7ff00000, RZ, 0xc0, !PT ;  /* 0x7ff0000011137812 */ /* 0x000fc800078ec0ff */
[CC--:B------:R-:W-:Y:S02]  /*1b20*/  VIADDMNMX R18, R20.reuse, -R19.reuse, 0xb9600000, !PT ;  /* 0xb960000014127446 */ /* 0x0c0fe40007800913 */
[----:B------:R-:W-:Y:S02]  /*1b30*/  ISETP.GE.U32.AND P0, PT, R20, R19, PT ;  /* 0x000000131400720c */ /* 0x000fe40003f06070 */
[----:B------:R-:W-:Y:S02]  /*1b40*/  VIMNMX R18, PT, PT, R18, 0x46a00000, PT ;  /* 0x46a0000012127848 */ /* 0x000fe40003fe0100 */
[----:B------:R-:W-:-:S05]  /*1b50*/  SEL R21, R21, 0x63400000, !P0 ;  /* 0x6340000015157807 */ /* 0x000fca0004000000 */
[----:B------:R-:W-:Y:S02]  /*1b60*/  IMAD.IADD R24, R18, 0x1, -R21 ;  /* 0x0000000112187824 */ /* 0x000fe400078e0a15 */
[----:B------:R-:W-:Y:S02]  /*1b70*/  IMAD.MOV.U32 R18, RZ, RZ, RZ ;  /* 0x000000ffff127224 */ /* 0x000fe400078e00ff */
[----:B------:R-:W-:-:S06]  /*1b80*/  VIADD R19, R24, 0x7fe00000 ;  /* 0x7fe0000018137836 */ /* 0x000fcc0000000000 */
[----:B------:R-:W-:-:S10]  /*1b90*/  DMUL R20, R22, R18 ;  /* 0x0000001216147228 */ /* 0x000fd40000000000 */
[----:B------:R-:W-:-:S13]  /*1ba0*/  FSETP.GTU.AND P0, PT, |R21|, 1.469367938527859385e-39, PT ;  /* 0x001000001500780b */ /* 0x000fda0003f0c200 */
[----:B------:R-:W-:Y:S05]  /*1bb0*/  @P0 BRA `(.L_x_23) ;  /* 0x0000000000940947 */ /* 0x000fea0003800000 */
[----:B------:R-:W-:Y:S01]  /*1bc0*/  DFMA R12, R22, -R14, R12 ;  /* 0x8000000e160c722b */ /* 0x000fe2000000000c */
[----:B------:R-:W-:-:S09]  /*1bd0*/  IMAD.MOV.U32 R18, RZ, RZ, RZ ;  /* 0x000000ffff127224 */ /* 0x000fd200078e00ff */
[C---:B------:R-:W-:Y:S02]  /*1be0*/  FSETP.NEU.AND P0, PT, R13.reuse, RZ, PT ;  /* 0x000000ff0d00720b */ /* 0x040fe40003f0d000 */
[----:B------:R-:W-:-:S04]  /*1bf0*/  LOP3.LUT R17, R13, 0x80000000, R17, 0x48, !PT ;  /* 0x800000000d117812 */ /* 0x000fc800078e4811 */
[----:B------:R-:W-:-:S07]  /*1c00*/  LOP3.LUT R19, R17, R19, RZ, 0xfc, !PT ;  /* 0x0000001311137212 */ /* 0x000fce00078efcff */
[----:B------:R-:W-:Y:S05]  /*1c10*/  @!P0 BRA `(.L_x_23) ;  /* 0x00000000007c8947 */ /* 0x000fea0003800000 */
[----:B------:R-:W-:Y:S01]  /*1c20*/  IMAD.MOV R13, RZ, RZ, -R24 ;  /* 0x000000ffff0d7224 */ /* 0x000fe200078e0a18 */
[----:B------:R-:W-:Y:S01]  /*1c30*/  DMUL.RP R18, R22, R18 ;  /* 0x0000001216127228 */ /* 0x000fe20000008000 */
[----:B------:R-:W-:-:S06]  /*1c40*/  IMAD.MOV.U32 R12, RZ, RZ, RZ ;  /* 0x000000ffff0c7224 */ /* 0x000fcc00078e00ff */
[----:B------:R-:W-:-:S03]  /*1c50*/  DFMA R12, R20, -R12, R22 ;  /* 0x8000000c140c722b */ /* 0x000fc60000000016 */
[----:B------:R-:W-:-:S03]  /*1c60*/  LOP3.LUT R17, R19, R17, RZ, 0x3c, !PT ;  /* 0x0000001113117212 */ /* 0x000fc600078e3cff */
[----:B------:R-:W-:-:S04]  /*1c70*/  IADD3 R12, PT, PT, -R24, -0x43300000, RZ ;  /* 0xbcd00000180c7810 */ /* 0x000fc80007ffe1ff */
[----:B------:R-:W-:-:S04]  /*1c80*/  FSETP.NEU.AND P0, PT, |R13|, R12, PT ;  /* 0x0000000c0d00720b */ /* 0x000fc80003f0d200 */
[----:B------:R-:W-:Y:S02]  /*1c90*/  FSEL R20, R18, R20, !P0 ;  /* 0x0000001412147208 */ /* 0x000fe40004000000 */
[----:B------:R-:W-:Y:S01]  /*1ca0*/  FSEL R21, R17, R21, !P0 ;  /* 0x0000001511157208 */ /* 0x000fe20004000000 */
[----:B------:R-:W-:Y:S06]  /*1cb0*/  BRA `(.L_x_23) ;  /* 0x0000000000547947 */ /* 0x000fec0003800000 */
.L_x_22:
[----:B------:R-:W-:-:S14]  /*1cc0*/  DSETP.NAN.AND P0, PT, R18, R18, PT ;  /* 0x000000121200722a */ /* 0x000fdc0003f08000 */
[----:B------:R-:W-:Y:S05]  /*1cd0*/  @P0 BRA `(.L_x_24) ;  /* 0x0000000000440947 */ /* 0x000fea0003800000 */
[----:B------:R-:W-:-:S14]  /*1ce0*/  DSETP.NAN.AND P0, PT, R16, R16, PT ;  /* 0x000000101000722a */ /* 0x000fdc0003f08000 */
[----:B------:R-:W-:Y:S05]  /*1cf0*/  @P0 BRA `(.L_x_25) ;  /* 0x0000000000300947 */ /* 0x000fea0003800000 */
[----:B------:R-:W-:Y:S01]  /*1d00*/  ISETP.NE.AND P0, PT, R29, R28, PT ;  /* 0x0000001c1d00720c */ /* 0x000fe20003f05270 */
[----:B------:R-:W-:Y:S02]  /*1d10*/  IMAD.MOV.U32 R20, RZ, RZ, 0x0 ;  /* 0x00000000ff147424 */ /* 0x000fe400078e00ff */
[----:B------:R-:W-:-:S10]  /*1d20*/  IMAD.MOV.U32 R21, RZ, RZ, -0x80000 ;  /* 0xfff80000ff157424 */ /* 0x000fd400078e00ff */
[----:B------:R-:W-:Y:S05]  /*1d30*/  @!P0 BRA `(.L_x_23) ;  /* 0x0000000000348947 */ /* 0x000fea0003800000 */
[----:B------:R-:W-:Y:S02]  /*1d40*/  ISETP.NE.AND P0, PT, R29, 0x7ff00000, PT ;  /* 0x7ff000001d00780c */ /* 0x000fe40003f05270 */
[----:B------:R-:W-:Y:S02]  /*1d50*/  LOP3.LUT R21, R19, 0x80000000, R17, 0x48, !PT ;  /* 0x8000000013157812 */ /* 0x000fe400078e4811 */
[----:B------:R-:W-:-:S13]  /*1d60*/  ISETP.EQ.OR P0, PT, R28, RZ, !P0 ;  /* 0x000000ff1c00720c */ /* 0x000fda0004702670 */
[----:B------:R-:W-:Y:S01]  /*1d70*/  @P0 LOP3.LUT R12, R21, 0x7ff00000, RZ, 0xfc, !PT ;  /* 0x7ff00000150c0812 */ /* 0x000fe200078efcff */
[----:B------:R-:W-:Y:S02]  /*1d80*/  @!P0 IMAD.MOV.U32 R20, RZ, RZ, RZ ;  /* 0x000000ffff148224 */ /* 0x000fe400078e00ff */
[----:B------:R-:W-:Y:S02]  /*1d90*/  @P0 IMAD.MOV.U32 R20, RZ, RZ, RZ ;  /* 0x000000ffff140224 */ /* 0x000fe400078e00ff */
[----:B------:R-:W-:Y:S01]  /*1da0*/  @P0 IMAD.MOV.U32 R21, RZ, RZ, R12 ;  /* 0x000000ffff150224 */ /* 0x000fe200078e000c */
[----:B------:R-:W-:Y:S06]  /*1db0*/  BRA `(.L_x_23) ;  /* 0x0000000000147947 */ /* 0x000fec0003800000 */
.L_x_25:
[----:B------:R-:W-:Y:S01]  /*1dc0*/  LOP3.LUT R21, R17, 0x80000, RZ, 0xfc, !PT ;  /* 0x0008000011157812 */ /* 0x000fe200078efcff */
[----:B------:R-:W-:Y:S01]  /*1dd0*/  IMAD.MOV.U32 R20, RZ, RZ, R16 ;  /* 0x000000ffff147224 */ /* 0x000fe200078e0010 */
[----:B------:R-:W-:Y:S06]  /*1de0*/  BRA `(.L_x_23) ;  /* 0x0000000000087947 */ /* 0x000fec0003800000 */
.L_x_24:
[----:B------:R-:W-:Y:S01]  /*1df0*/  LOP3.LUT R21, R19, 0x80000, RZ, 0xfc, !PT ;  /* 0x0008000013157812 */ /* 0x000fe200078efcff */
[----:B------:R-:W-:-:S07]  /*1e00*/  IMAD.MOV.U32 R20, RZ, RZ, R18 ;  /* 0x000000ffff147224 */ /* 0x000fce00078e0012 */
.L_x_23:
[----:B------:R-:W-:Y:S05]  /*1e10*/  BSYNC.RECONVERGENT B1 ;  /* 0x0000000000017941 */ /* 0x000fea0003800200 */
.L_x_21:
[----:B------:R-:W-:Y:S02]  /*1e20*/  IMAD.MOV.U32 R12, RZ, RZ, R10 ;  /* 0x000000ffff0c7224 */ /* 0x000fe400078e000a */
[----:B------:R-:W-:-:S04]  /*1e30*/  IMAD.MOV.U32 R13, RZ, RZ, 0x0 ;  /* 0x00000000ff0d7424 */ /* 0x000fc800078e00ff */
[----:B------:R-:W-:Y:S05]  /*1e40*/  RET.REL.NODEC R12 `(_Z10dft_kernelP6MatrixP10FreqMatrix) ;  /* 0xffffffe00c6c7950 */ /* 0x000fea0003c3ffff */
        .type           $_Z10dft_kernelP6MatrixP10FreqMatrix$__internal_trig_reduction_slowpathd,@function
        .size           $_Z10dft_kernelP6MatrixP10FreqMatrix$__internal_trig_reduction_slowpathd,(.L_x_36 - $_Z10dft_kernelP6MatrixP10FreqMatrix$__internal_trig_reduction_slowpathd)
$_Z10dft_kernelP6MatrixP10FreqMatrix$__internal_trig_reduction_slowpathd:
[--C-:B------:R-:W-:Y:S01]  /*1e50*/  SHF.R.U32.HI R13, RZ, 0x14, R12.reuse ;  /* 0x00000014ff0d7819 */ /* 0x100fe2000001160c */
[----:B------:R-:W-:Y:S02]  /*1e60*/  IMAD.MOV.U32 R17, RZ, RZ, R12 ;  /* 0x000000ffff117224 */ /* 0x000fe400078e000c */
[----:B------:R-:W-:Y:S01]  /*1e70*/  IMAD.MOV.U32 R14, RZ, RZ, RZ ;  /* 0x000000ffff0e7224 */ /* 0x000fe200078e00ff */
[----:B------:R-:W-:-:S04]  /*1e80*/  LOP3.LUT R15, R13, 0x7ff, RZ, 0xc0, !PT ;  /* 0x000007ff0d0f7812 */ /* 0x000fc800078ec0ff */
[----:B------:R-:W-:-:S13]  /*1e90*/  ISETP.NE.AND P0, PT, R15, 0x7ff, PT ;  /* 0x000007ff0f00780c */ /* 0x000fda0003f05270 */
[----:B------:R-:W-:Y:S05]  /*1ea0*/  @!P0 BRA `(.L_x_26) ;  /* 0x0000000800488947 */ /* 0x000fea0003800000 */
[----:B------:R-:W-:Y:S01]  /*1eb0*/  VIADD R15, R15, 0xfffffc00 ;  /* 0xfffffc000f0f7836 */ /* 0x000fe20000000000 */
[----:B------:R-:W-:Y:S01]  /*1ec0*/  BSSY.RECONVERGENT B2, `(.L_x_27) ;  /* 0x000002f000027945 */ /* 0x000fe20003800200 */
[----:B------:R-:W-:-:S03]  /*1ed0*/  CS2R R20, SRZ ;  /* 0x0000000000147805 */ /* 0x000fc6000001ff00 */
[----:B------:R-:W-:Y:S02]  /*1ee0*/  SHF.R.U32.HI R14, RZ, 0x6, R15 ;  /* 0x00000006ff0e7819 */ /* 0x000fe4000001160f */
[----:B------:R-:W-:Y:S02]  /*1ef0*/  ISETP.GE.U32.AND P0, PT, R15, 0x80, PT ;  /* 0x000000800f00780c */ /* 0x000fe40003f06070 */
[C---:B------:R-:W-:Y:S02]  /*1f00*/  IADD3 R15, PT, PT, -R14.reuse, 0x13, RZ ;  /* 0x000000130e0f7810 */ /* 0x040fe40007ffe1ff */
[----:B------:R-:W-:Y:S02]  /*1f10*/  IADD3 R31, PT, PT, -R14, 0xf, RZ ;  /* 0x0000000f0e1f7810 */ /* 0x000fe40007ffe1ff */
[----:B------:R-:W-:-:S04]  /*1f20*/  SEL R15, R15, 0x12, P0 ;  /* 0x000000120f0f7807 */ /* 0x000fc80000000000 */
[----:B------:R-:W-:-:S13]  /*1f30*/  ISETP.GE.AND P0, PT, R31, R15, PT ;  /* 0x0000000f1f00720c */ /* 0x000fda0003f06270 */
[----:B------:R-:W-:Y:S05]  /*1f40*/  @P0 BRA `(.L_x_28) ;  /* 0x0000000000980947 */ /* 0x000fea0003800000 */
[----:B------:R-:W0:Y:S01]  /*1f50*/  LDC.64 R18, c[0x0][0x358] ;  /* 0x0000d600ff127b82 */ /* 0x000e220000000a00 */
[C---:B------:R-:W-:Y:S01]  /*1f60*/  SHF.L.U64.HI R22, R16.reuse, 0xb, R17 ;  /* 0x0000000b10167819 */ /* 0x040fe20000010211 */
[----:B------:R-:W-:Y:S01]  /*1f70*/  BSSY.RECONVERGENT B3, `(.L_x_29) ;  /* 0x0000022000037945 */ /* 0x000fe20003800200 */
[----:B------:R-:W-:Y:S01]  /*1f80*/  IMAD.SHL.U32 R17, R16, 0x800, RZ ;  /* 0x0000080010117824 */ /* 0x000fe200078e00ff */
[----:B------:R-:W-:Y:S01]  /*1f90*/  IADD3 R29, PT, PT, RZ, -R14, -R15 ;  /* 0x8000000eff1d7210 */ /* 0x000fe20007ffe80f */
[----:B------:R-:W-:Y:S01]  /*1fa0*/  IMAD.MOV.U32 R28, RZ, RZ, RZ ;  /* 0x000000ffff1c7224 */ /* 0x000fe200078e00ff */
[----:B------:R-:W-:Y:S02]  /*1fb0*/  CS2R R20, SRZ ;  /* 0x0000000000147805 */ /* 0x000fe4000001ff00 */
[----:B------:R-:W-:-:S07]  /*1fc0*/  LOP3.LUT R16, R22, 0x80000000, RZ, 0xfc, !PT ;  /* 0x8000000016107812 */ /* 0x000fce00078efcff */
.L_x_30:
[----:B------:R-:W1:Y:S01]  /*1fd0*/  LDC.64 R22, c[0x4][RZ] ;  /* 0x01000000ff167b82 */ /* 0x000e620000000a00 */
[----:B0-----:R-:W-:Y:S02]  /*1fe0*/  R2UR UR14, R18 ;  /* 0x00000000120e72ca */ /* 0x001fe400000e0000 */
[----:B------:R-:W-:Y:S01]  /*1ff0*/  R2UR UR15, R19 ;  /* 0x00000000130f72ca */ /* 0x000fe200000e0000 */
[----:B-1----:R-:W-:-:S12]  /*2000*/  IMAD.WIDE R22, R31, 0x8, R22 ;  /* 0x000000081f167825 */ /* 0x002fd800078e0216 */
[----:B------:R-:W2:Y:S01]  /*2010*/  LDG.E.64.CONSTANT R22, desc[UR14][R22.64] ;  /* 0x0000000e16167981 */ /* 0x000ea2000c1e9b00 */
[----:B------:R-:W-:Y:S02]  /*2020*/  VIADD R29, R29, 0x1 ;  /* 0x000000011d1d7836 */ /* 0x000fe40000000000 */
[----:B------:R-:W-:Y:S02]  /*2030*/  VIADD R31, R31, 0x1 ;  /* 0x000000011f1f7836 */ /* 0x000fe40000000000 */
[----:B--2---:R-:W-:-:S04]  /*2040*/  IMAD.WIDE.U32 R20, P2, R22, R17, R20 ;  /* 0x0000001116147225 */ /* 0x004fc80007840014 */
[----:B------:R-:W-:Y:S02]  /*2050*/  IMAD R33, R22, R16, RZ ;  /* 0x0000001016217224 */ /* 0x000fe400078e02ff */
[CC--:B------:R-:W-:Y:S02]  /*2060*/  IMAD R30, R23.reuse, R17.reuse, RZ ;  /* 0x00000011171e7224 */ /* 0x0c0fe400078e02ff */
[----:B------:R-:W-:Y:S01]  /*2070*/  IMAD.HI.U32 R35, R23, R17, RZ ;  /* 0x0000001117237227 */ /* 0x000fe200078e00ff */
[----:B------:R-:W-:-:S03]  /*2080*/  IADD3 R21, P0, PT, R33, R21, RZ ;  /* 0x0000001521157210 */ /* 0x000fc60007f1e0ff */
[----:B------:R-:W-:Y:S01]  /*2090*/  IMAD R33, R28, 0x8, R1 ;  /* 0x000000081c217824 */ /* 0x000fe200078e0201 */
[----:B------:R-:W-:Y:S01]  /*20a0*/  IADD3 R21, P1, PT, R30, R21, RZ ;  /* 0x000000151e157210 */ /* 0x000fe20007f3e0ff */
[----:B------:R-:W-:-:S04]  /*20b0*/  IMAD.HI.U32 R30, R22, R16, RZ ;  /* 0x00000010161e7227 */ /* 0x000fc800078e00ff */
[----:B------:R-:W-:Y:S01]  /*20c0*/  IMAD.X R22, RZ, RZ, R30, P2 ;  /* 0x000000ffff167224 */ /* 0x000fe200010e061e */
[----:B------:R0:W-:Y:S01]  /*20d0*/  STL.64 [R33], R20 ;  /* 0x0000001421007387 */ /* 0x0001e20000100a00 */
[----:B------:R-:W-:-:S03]  /*20e0*/  IMAD.HI.U32 R30, R23, R16, RZ ;  /* 0x00000010171e7227 */ /* 0x000fc600078e00ff */
[----:B------:R-:W-:Y:S01]  /*20f0*/  IADD3.X R22, P0, PT, R35, R22, RZ, P0, !PT ;  /* 0x0000001623167210 */ /* 0x000fe2000071e4ff */
[----:B------:R-:W-:Y:S02]  /*2100*/  IMAD R23, R23, R16, RZ ;  /* 0x0000001017177224 */ /* 0x000fe400078e02ff */
[----:B------:R-:W-:-:S03]  /*2110*/  VIADD R28, R28, 0x1 ;  /* 0x000000011c1c7836 */ /* 0x000fc60000000000 */
[----:B------:R-:W-:Y:S01]  /*2120*/  IADD3.X R23, P1, PT, R23, R22, RZ, P1, !PT ;  /* 0x0000001617177210 */ /* 0x000fe20000f3e4ff */
[----:B------:R-:W-:Y:S01]  /*2130*/  IMAD.X R22, RZ, RZ, R30, P0 ;  /* 0x000000ffff167224 */ /* 0x000fe200000e061e */
[----:B------:R-:W-:-:S03]  /*2140*/  ISETP.NE.AND P0, PT, R29, -0xf, PT ;  /* 0xfffffff11d00780c */ /* 0x000fc60003f05270 */
[----:B------:R-:W-:Y:S02]  /*2150*/  IMAD.X R22, RZ, RZ, R22, P1 ;  /* 0x000000ffff167224 */ /* 0x000fe400008e0616 */
[----:B0-----:R-:W-:Y:S02]  /*2160*/  IMAD.MOV.U32 R20, RZ, RZ, R23 ;  /* 0x000000ffff147224 */ /* 0x001fe400078e0017 */
[----:B------:R-:W-:-:S06]  /*2170*/  IMAD.MOV.U32 R21, RZ, RZ, R22 ;  /* 0x000000ffff157224 */ /* 0x000fcc00078e0016 */
[----:B------:R-:W-:Y:S05]  /*2180*/  @P0 BRA `(.L_x_30) ;  /* 0xfffffffc00900947 */ /* 0x000fea000383ffff */
[----:B------:R-:W-:Y:S05]  /*2190*/  BSYNC.RECONVERGENT B3 ;  /* 0x0000000000037941 */ /* 0x000fea0003800200 */
.L_x_29:
[----:B------:R-:W-:-:S07]  /*21a0*/  IMAD.MOV.U32 R31, RZ, RZ, R15 ;  /* 0x000000ffff1f7224 */ /* 0x000fce00078e000f */
.L_x_28:
[----:B------:R-:W-:Y:S05]  /*21b0*/  BSYNC.RECONVERGENT B2 ;  /* 0x0000000000027941 */ /* 0x000fea0003800200 */
.L_x_27:
[----:B------:R-:W-:Y:S01]  /*21c0*/  LOP3.LUT P0, R29, R13, 0x3f, RZ, 0xc0, !PT ;  /* 0x0000003f0d1d7812 */ /* 0x000fe2000780c0ff */
[----:B------:R-:W-:-:S04]  /*21d0*/  IMAD.IADD R14, R14, 0x1, R31 ;  /* 0x000000010e0e7824 */ /* 0x000fc800078e021f */
[----:B------:R-:W-:-:S05]  /*21e0*/  IMAD.U32 R19, R14, 0x8, R1 ;  /* 0x000000080e137824 */ /* 0x000fca00078e0001 */
[----:B------:R0:W-:Y:S04]  /*21f0*/  STL.64 [R19+-0x78], R20 ;  /* 0xffff881413007387 */ /* 0x0001e80000100a00 */
[----:B------:R-:W2:Y:S04]  /*2200*/  @P0 LDL.64 R22, [R1+0x8] ;  /* 0x0000080001160983 */ /* 0x000ea80000100a00 */
[----:B------:R-:W3:Y:S04]  /*2210*/  LDL.64 R16, [R1+0x10] ;  /* 0x0000100001107983 */ /* 0x000ee80000100a00 */
[----:B------:R-:W4:Y:S01]  /*2220*/  LDL.64 R14, [R1+0x18] ;  /* 0x00001800010e7983 */ /* 0x000f220000100a00 */
[----:B------:R-:W-:Y:S01]  /*2230*/  @P0 LOP3.LUT R13, R29, 0x3f, RZ, 0x3c, !PT ;  /* 0x0000003f1d0d0812 */ /* 0x000fe200078e3cff */
[----:B------:R-:W-:Y:S01]  /*2240*/  BSSY.RECONVERGENT B2, `(.L_x_31) ;  /* 0x0000034000027945 */ /* 0x000fe20003800200 */
[----:B--2---:R-:W-:-:S02]  /*2250*/  @P0 SHF.R.U64 R18, R22, 0x1, R23 ;  /* 0x0000000116120819 */ /* 0x004fc40000001217 */
[----:B------:R-:W-:Y:S02]  /*2260*/  @P0 SHF.R.U32.HI R22, RZ, 0x1, R23 ;  /* 0x00000001ff160819 */ /* 0x000fe40000011617 */
[----:B---3--:R-:W-:Y:S02]  /*2270*/  @P0 SHF.L.U32 R23, R16, R29, RZ ;  /* 0x0000001d10170219 */ /* 0x008fe400000006ff */
[----:B------:R-:W-:Y:S02]  /*2280*/  @P0 SHF.R.U64 R18, R18, R13, R22 ;  /* 0x0000000d12120219 */ /* 0x000fe40000001216 */
[--C-:B------:R-:W-:Y:S02]  /*2290*/  @P0 SHF.R.U32.HI R32, RZ, 0x1, R17.reuse ;  /* 0x00000001ff200819 */ /* 0x100fe40000011611 */
[C-C-:B------:R-:W-:Y:S02]  /*22a0*/  @P0 SHF.R.U64 R30, R16.reuse, 0x1, R17.reuse ;  /* 0x00000001101e0819 */ /* 0x140fe40000001211 */
[----:B------:R-:W-:-:S02]  /*22b0*/  @P0 SHF.L.U64.HI R28, R16, R29, R17 ;  /* 0x0000001d101c0219 */ /* 0x000fc40000010211 */
[----:B0-----:R-:W-:Y:S02]  /*22c0*/  @P0 SHF.R.U32.HI R19, RZ, R13, R22 ;  /* 0x0000000dff130219 */ /* 0x001fe40000011616 */
[----:B------:R-:W-:Y:S02]  /*22d0*/  @P0 LOP3.LUT R16, R23, R18, RZ, 0xfc, !PT ;  /* 0x0000001217100212 */ /* 0x000fe400078efcff */
[----:B----4-:R-:W-:Y:S02]  /*22e0*/  @P0 SHF.L.U32 R20, R14, R29, RZ ;  /* 0x0000001d0e140219 */ /* 0x010fe400000006ff */
[----:B------:R-:W-:Y:S01]  /*22f0*/  @P0 SHF.R.U64 R21, R30, R13, R32 ;  /* 0x0000000d1e150219 */ /* 0x000fe20000001220 */
[----:B------:R-:W-:Y:S01]  /*2300*/  IMAD.SHL.U32 R18, R16, 0x4, RZ ;  /* 0x0000000410127824 */ /* 0x000fe200078e00ff */
[----:B------:R-:W-:Y:S02]  /*2310*/  @P0 LOP3.LUT R17, R28, R19, RZ, 0xfc, !PT ;  /* 0x000000131c110212 */ /* 0x000fe400078efcff */
[----:B------:R-:W-:-:S02]  /*2320*/  @P0 SHF.L.U64.HI R28, R14, R29, R15 ;  /* 0x0000001d0e1c0219 */ /* 0x000fc4000001020f */
[----:B------:R-:W-:Y:S02]  /*2330*/  @P0 SHF.R.U32.HI R13, RZ, R13, R32 ;  /* 0x0000000dff0d0219 */ /* 0x000fe40000011620 */
[----:B------:R-:W-:Y:S02]  /*2340*/  @P0 LOP3.LUT R14, R20, R21, RZ, 0xfc, !PT ;  /* 0x00000015140e0212 */ /* 0x000fe400078efcff */
[----:B------:R-:W-:Y:S02]  /*2350*/  SHF.L.U64.HI R22, R16, 0x2, R17 ;  /* 0x0000000210167819 */ /* 0x000fe40000010211 */
[----:B------:R-:W-:Y:S02]  /*2360*/  @P0 LOP3.LUT R15, R28, R13, RZ, 0xfc, !PT ;  /* 0x0000000d1c0f0212 */ /* 0x000fe400078efcff */
[----:B------:R-:W-:Y:S02]  /*2370*/  SHF.L.W.U32.HI R17, R17, 0x2, R14 ;  /* 0x0000000211117819 */ /* 0x000fe40000010e0e */
[----:B------:R-:W-:-:S02]  /*2380*/  IADD3 RZ, P0, PT, RZ, -R18, RZ ;  /* 0x80000012ffff7210 */ /* 0x000fc40007f1e0ff */
[----:B------:R-:W-:Y:S02]  /*2390*/  LOP3.LUT R13, RZ, R22, RZ, 0x33, !PT ;  /* 0x00000016ff0d7212 */ /* 0x000fe400078e33ff */
[----:B------:R-:W-:Y:S02]  /*23a0*/  SHF.L.W.U32.HI R14, R14, 0x2, R15 ;  /* 0x000000020e0e7819 */ /* 0x000fe40000010e0f */
[----:B------:R-:W-:Y:S02]  /*23b0*/  LOP3.LUT R16, RZ, R17, RZ, 0x33, !PT ;  /* 0x00000011ff107212 */ /* 0x000fe400078e33ff */
[----:B------:R-:W-:Y:S02]  /*23c0*/  IADD3.X R19, P0, PT, RZ, R13, RZ, P0, !PT ;  /* 0x0000000dff137210 */ /* 0x000fe4000071e4ff */
[----:B------:R-:W-:Y:S02]  /*23d0*/  LOP3.LUT R13, RZ, R14, RZ, 0x33, !PT ;  /* 0x0000000eff0d7212 */ /* 0x000fe400078e33ff */
[----:B------:R-:W-:-:S02]  /*23e0*/  IADD3.X R16, P1, PT, RZ, R16, RZ, P0, !PT ;  /* 0x00000010ff107210 */ /* 0x000fc4000073e4ff */
[----:B------:R-:W-:-:S03]  /*23f0*/  ISETP.GT.U32.AND P2, PT, R17, -0x1, PT ;  /* 0xffffffff1100780c */ /* 0x000fc60003f44070 */
[----:B------:R-:W-:Y:S01]  /*2400*/  IMAD.X R13, RZ, RZ, R13, P1 ;  /* 0x000000ffff0d7224 */ /* 0x000fe200008e060d */
[----:B------:R-:W-:-:S04]  /*2410*/  ISETP.GT.AND.EX P0, PT, R14, -0x1, PT, P2 ;  /* 0xffffffff0e00780c */ /* 0x000fc80003f04320 */
[----:B------:R-:W-:Y:S02]  /*2420*/  SEL R13, R14, R13, P0 ;  /* 0x0000000d0e0d7207 */ /* 0x000fe40000000000 */
[----:B------:R-:W-:Y:S02]  /*2430*/  SEL R20, R17, R16, P0 ;  /* 0x0000001011147207 */ /* 0x000fe40000000000 */
[----:B------:R-:W-:-:S04]  /*2440*/  ISETP.NE.U32.AND P1, PT, R13, RZ, PT ;  /* 0x000000ff0d00720c */ /* 0x000fc80003f25070 */
[----:B------:R-:W-:Y:S01]  /*2450*/  SEL R17, R20, R13, !P1 ;  /* 0x0000000d14117207 */ /* 0x000fe20004800000 */
[----:B------:R-:W-:-:S05]  /*2460*/  @!P0 IMAD.MOV R18, RZ, RZ, -R18 ;  /* 0x000000ffff128224 */ /* 0x000fca00078e0a12 */
[----:B------:R-:W0:Y:S02]  /*2470*/  FLO.U32 R17, R17 ;  /* 0x0000001100117300 */ /* 0x000e2400000e0000 */
[C---:B0-----:R-:W-:Y:S02]  /*2480*/  IADD3 R21, PT, PT, -R17.reuse, 0x1f, RZ ;  /* 0x0000001f11157810 */ /* 0x041fe40007ffe1ff */
[----:B------:R-:W-:-:S03]  /*2490*/  IADD3 R16, PT, PT, -R17, 0x3f, RZ ;  /* 0x0000003f11107810 */ /* 0x000fc60007ffe1ff */
[----:B------:R-:W-:Y:S01]  /*24a0*/  @P1 IMAD.MOV R16, RZ, RZ, R21 ;  /* 0x000000ffff101224 */ /* 0x000fe200078e0215 */
[----:B------:R-:W-:-:S04]  /*24b0*/  SEL R21, R22, R19, P0 ;  /* 0x0000001316157207 */ /* 0x000fc80000000000 */
[----:B------:R-:W-:-:S13]  /*24c0*/  ISETP.NE.AND P1, PT, R16, RZ, PT ;  /* 0x000000ff1000720c */ /* 0x000fda0003f25270 */
[----:B------:R-:W-:Y:S05]  /*24d0*/  @!P1 BRA `(.L_x_32) ;  /* 0x0000000000289947 */ /* 0x000fea0003800000 */
[----:B------:R-:W-:Y:S02]  /*24e0*/  LOP3.LUT R17, R16, 0x3f, RZ, 0xc0, !PT ;  /* 0x0000003f10117812 */ /* 0x000fe400078ec0ff */
[--C-:B------:R-:W-:Y:S02]  /*24f0*/  SHF.R.U64 R19, R18, 0x1, R21.reuse ;  /* 0x0000000112137819 */ /* 0x100fe40000001215 */
[----:B------:R-:W-:Y:S02]  /*2500*/  SHF.R.U32.HI R21, RZ, 0x1, R21 ;  /* 0x00000001ff157819 */ /* 0x000fe40000011615 */
[----:B------:R-:W-:Y:S02]  /*2510*/  LOP3.LUT R18, R16, 0x3f, RZ, 0xc, !PT ;  /* 0x0000003f10127812 */ /* 0x000fe400078e0cff */
[CC--:B------:R-:W-:Y:S02]  /*2520*/  SHF.L.U64.HI R22, R20.reuse, R17.reuse, R13 ;  /* 0x0000001114167219 */ /* 0x0c0fe4000001020d */
[----:B------:R-:W-:-:S02]  /*2530*/  SHF.L.U32 R17, R20, R17, RZ ;  /* 0x0000001114117219 */ /* 0x000fc400000006ff */
[-CC-:B------:R-:W-:Y:S02]  /*2540*/  SHF.R.U64 R20, R19, R18.reuse, R21.reuse ;  /* 0x0000001213147219 */ /* 0x180fe40000001215 */
[----:B------:R-:W-:Y:S02]  /*2550*/  SHF.R.U32.HI R13, RZ, R18, R21 ;  /* 0x00000012ff0d7219 */ /* 0x000fe40000011615 */
[----:B------:R-:W-:Y:S02]  /*2560*/  LOP3.LUT R20, R17, R20, RZ, 0xfc, !PT ;  /* 0x0000001411147212 */ /* 0x000fe400078efcff */
[----:B------:R-:W-:-:S07]  /*2570*/  LOP3.LUT R13, R22, R13, RZ, 0xfc, !PT ;  /* 0x0000000d160d7212 */ /* 0x000fce00078efcff */
.L_x_32:
[----:B------:R-:W-:Y:S05]  /*2580*/  BSYNC.RECONVERGENT B2 ;  /* 0x0000000000027941 */ /* 0x000fea0003800200 */
.L_x_31:
[----:B------:R-:W-:Y:S01]  /*2590*/  IMAD.WIDE.U32 R22, R20, 0x2168c235, RZ ;  /* 0x2168c23514167825 */ /* 0x000fe200078e00ff */
[----:B------:R-:W-:-:S03]  /*25a0*/  SHF.R.U32.HI R15, RZ, 0x1e, R15 ;  /* 0x0000001eff0f7819 */ /* 0x000fc6000001160f */
[----:B------:R-:W-:Y:S01]  /*25b0*/  IMAD.MOV.U32 R18, RZ, RZ, R23 ;  /* 0x000000ffff127224 */ /* 0x000fe200078e0017 */
[----:B------:R-:W-:Y:S01]  /*25c0*/  IADD3 RZ, P1, PT, R22, R22, RZ ;  /* 0x0000001616ff7210 */ /* 0x000fe20007f3e0ff */
[----:B------:R-:W-:Y:S01]  /*25d0*/  IMAD.MOV.U32 R19, RZ, RZ, RZ ;  /* 0x000000ffff137224 */ /* 0x000fe200078e00ff */
[----:B------:R-:W-:Y:S01]  /*25e0*/  LEA.HI R14, R14, R15, RZ, 0x1 ;  /* 0x0000000f0e0e7211 */ /* 0x000fe200078f08ff */
[----:B------:R-:W-:-:S04]  /*25f0*/  IMAD.HI.U32 R17, R13, -0x36f0255e, RZ ;  /* 0xc90fdaa20d117827 */ /* 0x000fc800078e00ff */
[----:B------:R-:W-:-:S04]  /*2600*/  IMAD.WIDE.U32 R18, R20, -0x36f0255e, R18 ;  /* 0xc90fdaa214127825 */ /* 0x000fc800078e0012 */
[C---:B------:R-:W-:Y:S02]  /*2610*/  IMAD R21, R13.reuse, -0x36f0255e, RZ ;  /* 0xc90fdaa20d157824 */ /* 0x040fe400078e02ff */
[----:B------:R-:W-:-:S04]  /*2620*/  IMAD.WIDE.U32 R18, P2, R13, 0x2168c235, R18 ;  /* 0x2168c2350d127825 */ /* 0x000fc80007840012 */
[----:B------:R-:W-:Y:S01]  /*2630*/  IMAD.X R13, RZ, RZ, R17, P2 ;  /* 0x000000ffff0d7224 */ /* 0x000fe200010e0611 */
[----:B------:R-:W-:Y:S02]  /*2640*/  IADD3 R17, P2, PT, R21, R19, RZ ;  /* 0x0000001315117210 */ /* 0x000fe40007f5e0ff */
[----:B------:R-:W-:Y:S02]  /*2650*/  IADD3.X RZ, P1, PT, R18, R18, RZ, P1, !PT ;  /* 0x0000001212ff7210 */ /* 0x000fe40000f3e4ff */
[C---:B------:R-:W-:Y:S01]  /*2660*/  ISETP.GT.U32.AND P3, PT, R17.reuse, RZ, PT ;  /* 0x000000ff1100720c */ /* 0x040fe20003f64070 */
[----:B------:R-:W-:Y:S01]  /*2670*/  IMAD.X R13, RZ, RZ, R13, P2 ;  /* 0x000000ffff0d7224 */ /* 0x000fe200010e060d */
[----:B------:R-:W-:-:S04]  /*2680*/  IADD3.X R18, P2, PT, R17, R17, RZ, P1, !PT ;  /* 0x0000001111127210 */ /* 0x000fc80000f5e4ff */
[C---:B------:R-:W-:Y:S01]  /*2690*/  ISETP.GT.AND.EX P1, PT, R13.reuse, RZ, PT, P3 ;  /* 0x000000ff0d00720c */ /* 0x040fe20003f24330 */
[----:B------:R-:W-:-:S03]  /*26a0*/  IMAD.X R20, R13, 0x1, R13, P2 ;  /* 0x000000010d147824 */ /* 0x000fc600010e060d */
[----:B------:R-:W-:Y:S02]  /*26b0*/  SEL R18, R18, R17, P1 ;  /* 0x0000001112127207 */ /* 0x000fe40000800000 */
[----:B------:R-:W-:Y:S02]  /*26c0*/  SEL R20, R20, R13, P1 ;  /* 0x0000000d14147207 */ /* 0x000fe40000800000 */
[----:B------:R-:W-:Y:S02]  /*26d0*/  IADD3 R13, P2, PT, R18, 0x1, RZ ;  /* 0x00000001120d7810 */ /* 0x000fe40007f5e0ff */
[----:B------:R-:W-:Y:S02]  /*26e0*/  SEL R17, RZ, 0xffffffff, !P1 ;  /* 0xffffffffff117807 */ /* 0x000fe40004800000 */
[----:B------:R-:W-:Y:S01]  /*26f0*/  LOP3.LUT P1, R12, R12, 0x80000000, RZ, 0xc0, !PT ;  /* 0x800000000c0c7812 */ /* 0x000fe2000782c0ff */
[----:B------:R-:W-:Y:S02]  /*2700*/  IMAD.X R18, RZ, RZ, R20, P2 ;  /* 0x000000ffff127224 */ /* 0x000fe400010e0614 */
[----:B------:R-:W-:Y:S01]  /*2710*/  IMAD.IADD R17, R17, 0x1, -R16 ;  /* 0x0000000111117824 */ /* 0x000fe200078e0a10 */
[----:B------:R-:W-:-:S02]  /*2720*/  @!P0 LOP3.LUT R12, R12, 0x80000000, RZ, 0x3c, !PT ;  /* 0x800000000c0c8812 */ /* 0x000fc400078e3cff */
[----:B------:R-:W-:-:S04]  /*2730*/  SHF.R.U64 R13, R13, 0xa, R18 ;  /* 0x0000000a0d0d7819 */ /* 0x000fc80000001212 */
[----:B------:R-:W-:-:S03]  /*2740*/  IADD3 R13, P2, PT, R13, 0x1, RZ ;  /* 0x000000010d0d7810 */ /* 0x000fc60007f5e0ff */
[----:B------:R-:W-:Y:S01]  /*2750*/  @P1 IMAD.MOV R14, RZ, RZ, -R14 ;  /* 0x000000ffff0e1224 */ /* 0x000fe200078e0a0e */
[----:B------:R-:W-:-:S04]  /*2760*/  LEA.HI.X R18, R18, RZ, RZ, 0x16, P2 ;  /* 0x000000ff12127211 */ /* 0x000fc800010fb4ff */
[--C-:B------:R-:W-:Y:S01]  /*2770*/  SHF.R.U64 R16, R13, 0x1, R18.reuse ;  /* 0x000000010d107819 */ /* 0x100fe20000001212 */
[----:B------:R-:W-:Y:S01]  /*2780*/  IMAD.SHL.U32 R13, R17, 0x100000, RZ ;  /* 0x00100000110d7824 */ /* 0x000fe200078e00ff */
[----:B------:R-:W-:Y:S02]  /*2790*/  SHF.R.U32.HI R18, RZ, 0x1, R18 ;  /* 0x00000001ff127819 */ /* 0x000fe40000011612 */
[----:B------:R-:W-:-:S04]  /*27a0*/  IADD3 R16, P2, P3, RZ, RZ, R16 ;  /* 0x000000ffff107210 */ /* 0x000fc80007b5e010 */
[----:B------:R-:W-:-:S04]  /*27b0*/  IADD3.X R13, PT, PT, R13, 0x3fe00000, R18, P2, P3 ;  /* 0x3fe000000d0d7810 */ /* 0x000fc800017e6412 */
[----:B------:R-:W-:-:S07]  /*27c0*/  LOP3.LUT R17, R13, R12, RZ, 0xfc, !PT ;  /* 0x0000000c0d117212 */ /* 0x000fce00078efcff */
.L_x_26:
[----:B------:R-:W-:Y:S02]  /*27d0*/  IMAD.MOV.U32 R12, RZ, RZ, R10 ;  /* 0x000000ffff0c7224 */ /* 0x000fe400078e000a */
[----:B------:R-:W-:-:S04]  /*27e0*/  IMAD.MOV.U32 R13, RZ, RZ, 0x0 ;  /* 0x00000000ff0d7424 */ /* 0x000fc800078e00ff */
[----:B------:R-:W-:Y:S05]  /*27f0*/  RET.REL.NODEC R12 `(_Z10dft_kernelP6MatrixP10FreqMatrix) ;  /* 0xffffffd80c007950 */ /* 0x000fea0003c3ffff */
.L_x_33:
[----:B------:R-:W-:-:S00]  /*2800*/  BRA `(.L_x_33) ;  /* 0xfffffffc00fc7947 */ /* 0x000fc0000383ffff */
[----:B------:R-:W-:-:S00]  /*2810*/  NOP ;  /* 0x0000000000007918 */ /* 0x000fc00000000000 */
        /* <DEDUP_REMOVED lines=14> */
.L_x_36:


//--------------------- .nv.global.init           --------------------------
	.section	.nv.global.init,"aw",@progbits
	.align	16
.nv.global.init:
	.type		__cudart_sin_cos_coeffs,@object
	.size		__cudart_sin_cos_coeffs,(__cudart_i2opi_d - __cudart_sin_cos_coeffs)
__cudart_sin_cos_coeffs:
        /*0000*/ 	.byte	0x46, 0xd2, 0xb0, 0x2c, 0xf1, 0xe5, 0x5a, 0xbe, 0x92, 0xe3, 0xac, 0x69, 0xe3, 0x1d, 0xc7, 0x3e
        /*0010*/ 	.byte	0xa1, 0x62, 0xdb, 0x19, 0xa0, 0x01, 0x2a, 0xbf, 0x18, 0x08, 0x11, 0x11, 0x11, 0x11, 0x81, 0x3f
        /*0020*/ 	.byte	0x54, 0x55, 0x55, 0x55, 0x55, 0x55, 0xc5, 0xbf, 0x00, 0x00, 0x00, 0x00, 0x00, 0x00, 0x00, 0x00
        /*0030*/ 	.byte	0x00, 0x00, 0x00, 0x00, 0x00, 0x00, 0x00, 0x00, 0x64, 0x81, 0xfd, 0x20, 0x83, 0xff, 0xa8, 0xbd
        /*0040*/ 	.byte	0x28, 0x85, 0xef, 0xc1, 0xa7, 0xee, 0x21, 0x3e, 0xd9, 0xe6, 0x06, 0x8e, 0x4f, 0x7e, 0x92, 0xbe
        /*0050*/ 	.byte	0xe9, 0xbc, 0xdd, 0x19, 0xa0, 0x01, 0xfa, 0x3e, 0x47, 0x5d, 0xc1, 0x16, 0x6c, 0xc1, 0x56, 0xbf
        /*0060*/ 	.byte	0x51, 0x55, 0x55, 0x55, 0x55, 0x55, 0xa5, 0x3f, 0x00, 0x00, 0x00, 0x00, 0x00, 0x00, 0xe0, 0xbf
        /*0070*/ 	.byte	0x00, 0x00, 0x00, 0x00, 0x00, 0x00, 0xf0, 0x3f, 0x00, 0x00, 0x00, 0x00, 0x00, 0x00, 0x00, 0x00
	.type		__cudart_i2opi_d,@object
	.size		__cudart_i2opi_d,(.L_0 - __cudart_i2opi_d)
__cudart_i2opi_d:
        /* <DEDUP_REMOVED lines=9> */
.L_0:


//--------------------- .nv.shared._Z10dft_kernelP6MatrixP10FreqMatrix --------------------------
	.section	.nv.shared._Z10dft_kernelP6MatrixP10FreqMatrix,"aw",@nobits
	.sectionflags	@""
	.align	8
.nv.shared._Z10dft_kernelP6MatrixP10FreqMatrix:
	.zero		3072


//--------------------- .nv.shared.reserved.0     --------------------------
	.section	.nv.shared.reserved.0,"aw",@nobits
	.weak		__nv_reservedSMEM_offset_0_alias
	.size		__nv_reservedSMEM_offset_0_alias, 0, 64
	.other		__nv_reservedSMEM_offset_0_alias,@"STO_CUDA_RESERVED_SHARED STV_DEFAULT"
__nv_reservedSMEM_offset_0_alias:
	.zero		0
	.zero		64


//--------------------- .nv.constant0._Z10dft_kernelP6MatrixP10FreqMatrix --------------------------
	.section	.nv.constant0._Z10dft_kernelP6MatrixP10FreqMatrix,"a",@progbits
	.sectionflags	@""
	.align	4
.nv.constant0._Z10dft_kernelP6MatrixP10FreqMatrix:
	.zero		912


//--------------------- SYMBOLS --------------------------

	.type		.nv.reservedSmem.offset0,@object
	.size		.nv.reservedSmem.offset0,0x4
	.type		.nv.reservedSmem.cap,@object
	.size		.nv.reservedSmem.cap,0x4
